//
// Generated by NVIDIA NVVM Compiler
//
// Compiler Build ID: CL-36424714
// Cuda compilation tools, release 13.0, V13.0.88
// Based on NVVM 20.0.0
//

.version 9.0
.target sm_100
.address_size 64

	// .globl	_Z11el_velocityPfS_S_S_S_S_S_S_S_S_S_S_S_S_S_S_S_S_S_S_S_S_S_S_S_iifffiibS_S_S_
.func  (.param .b64 func_retval0) __internal_accurate_pow
(
	.param .b64 __internal_accurate_pow_param_0
)
;

.visible .entry _Z11el_velocityPfS_S_S_S_S_S_S_S_S_S_S_S_S_S_S_S_S_S_S_S_S_S_S_S_iifffiibS_S_S_(
	.param .u64 .ptr .align 1 _Z11el_velocityPfS_S_S_S_S_S_S_S_S_S_S_S_S_S_S_S_S_S_S_S_S_S_S_S_iifffiibS_S_S__param_0,
	.param .u64 .ptr .align 1 _Z11el_velocityPfS_S_S_S_S_S_S_S_S_S_S_S_S_S_S_S_S_S_S_S_S_S_S_S_iifffiibS_S_S__param_1,
	.param .u64 .ptr .align 1 _Z11el_velocityPfS_S_S_S_S_S_S_S_S_S_S_S_S_S_S_S_S_S_S_S_S_S_S_S_iifffiibS_S_S__param_2,
	.param .u64 .ptr .align 1 _Z11el_velocityPfS_S_S_S_S_S_S_S_S_S_S_S_S_S_S_S_S_S_S_S_S_S_S_S_iifffiibS_S_S__param_3,
	.param .u64 .ptr .align 1 _Z11el_velocityPfS_S_S_S_S_S_S_S_S_S_S_S_S_S_S_S_S_S_S_S_S_S_S_S_iifffiibS_S_S__param_4,
	.param .u64 .ptr .align 1 _Z11el_velocityPfS_S_S_S_S_S_S_S_S_S_S_S_S_S_S_S_S_S_S_S_S_S_S_S_iifffiibS_S_S__param_5,
	.param .u64 .ptr .align 1 _Z11el_velocityPfS_S_S_S_S_S_S_S_S_S_S_S_S_S_S_S_S_S_S_S_S_S_S_S_iifffiibS_S_S__param_6,
	.param .u64 .ptr .align 1 _Z11el_velocityPfS_S_S_S_S_S_S_S_S_S_S_S_S_S_S_S_S_S_S_S_S_S_S_S_iifffiibS_S_S__param_7,
	.param .u64 .ptr .align 1 _Z11el_velocityPfS_S_S_S_S_S_S_S_S_S_S_S_S_S_S_S_S_S_S_S_S_S_S_S_iifffiibS_S_S__param_8,
	.param .u64 .ptr .align 1 _Z11el_velocityPfS_S_S_S_S_S_S_S_S_S_S_S_S_S_S_S_S_S_S_S_S_S_S_S_iifffiibS_S_S__param_9,
	.param .u64 .ptr .align 1 _Z11el_velocityPfS_S_S_S_S_S_S_S_S_S_S_S_S_S_S_S_S_S_S_S_S_S_S_S_iifffiibS_S_S__param_10,
	.param .u64 .ptr .align 1 _Z11el_velocityPfS_S_S_S_S_S_S_S_S_S_S_S_S_S_S_S_S_S_S_S_S_S_S_S_iifffiibS_S_S__param_11,
	.param .u64 .ptr .align 1 _Z11el_velocityPfS_S_S_S_S_S_S_S_S_S_S_S_S_S_S_S_S_S_S_S_S_S_S_S_iifffiibS_S_S__param_12,
	.param .u64 .ptr .align 1 _Z11el_velocityPfS_S_S_S_S_S_S_S_S_S_S_S_S_S_S_S_S_S_S_S_S_S_S_S_iifffiibS_S_S__param_13,
	.param .u64 .ptr .align 1 _Z11el_velocityPfS_S_S_S_S_S_S_S_S_S_S_S_S_S_S_S_S_S_S_S_S_S_S_S_iifffiibS_S_S__param_14,
	.param .u64 .ptr .align 1 _Z11el_velocityPfS_S_S_S_S_S_S_S_S_S_S_S_S_S_S_S_S_S_S_S_S_S_S_S_iifffiibS_S_S__param_15,
	.param .u64 .ptr .align 1 _Z11el_velocityPfS_S_S_S_S_S_S_S_S_S_S_S_S_S_S_S_S_S_S_S_S_S_S_S_iifffiibS_S_S__param_16,
	.param .u64 .ptr .align 1 _Z11el_velocityPfS_S_S_S_S_S_S_S_S_S_S_S_S_S_S_S_S_S_S_S_S_S_S_S_iifffiibS_S_S__param_17,
	.param .u64 .ptr .align 1 _Z11el_velocityPfS_S_S_S_S_S_S_S_S_S_S_S_S_S_S_S_S_S_S_S_S_S_S_S_iifffiibS_S_S__param_18,
	.param .u64 .ptr .align 1 _Z11el_velocityPfS_S_S_S_S_S_S_S_S_S_S_S_S_S_S_S_S_S_S_S_S_S_S_S_iifffiibS_S_S__param_19,
	.param .u64 .ptr .align 1 _Z11el_velocityPfS_S_S_S_S_S_S_S_S_S_S_S_S_S_S_S_S_S_S_S_S_S_S_S_iifffiibS_S_S__param_20,
	.param .u64 .ptr .align 1 _Z11el_velocityPfS_S_S_S_S_S_S_S_S_S_S_S_S_S_S_S_S_S_S_S_S_S_S_S_iifffiibS_S_S__param_21,
	.param .u64 .ptr .align 1 _Z11el_velocityPfS_S_S_S_S_S_S_S_S_S_S_S_S_S_S_S_S_S_S_S_S_S_S_S_iifffiibS_S_S__param_22,
	.param .u64 .ptr .align 1 _Z11el_velocityPfS_S_S_S_S_S_S_S_S_S_S_S_S_S_S_S_S_S_S_S_S_S_S_S_iifffiibS_S_S__param_23,
	.param .u64 .ptr .align 1 _Z11el_velocityPfS_S_S_S_S_S_S_S_S_S_S_S_S_S_S_S_S_S_S_S_S_S_S_S_iifffiibS_S_S__param_24,
	.param .u32 _Z11el_velocityPfS_S_S_S_S_S_S_S_S_S_S_S_S_S_S_S_S_S_S_S_S_S_S_S_iifffiibS_S_S__param_25,
	.param .u32 _Z11el_velocityPfS_S_S_S_S_S_S_S_S_S_S_S_S_S_S_S_S_S_S_S_S_S_S_S_iifffiibS_S_S__param_26,
	.param .f32 _Z11el_velocityPfS_S_S_S_S_S_S_S_S_S_S_S_S_S_S_S_S_S_S_S_S_S_S_S_iifffiibS_S_S__param_27,
	.param .f32 _Z11el_velocityPfS_S_S_S_S_S_S_S_S_S_S_S_S_S_S_S_S_S_S_S_S_S_S_S_iifffiibS_S_S__param_28,
	.param .f32 _Z11el_velocityPfS_S_S_S_S_S_S_S_S_S_S_S_S_S_S_S_S_S_S_S_S_S_S_S_iifffiibS_S_S__param_29,
	.param .u32 _Z11el_velocityPfS_S_S_S_S_S_S_S_S_S_S_S_S_S_S_S_S_S_S_S_S_S_S_S_iifffiibS_S_S__param_30,
	.param .u32 _Z11el_velocityPfS_S_S_S_S_S_S_S_S_S_S_S_S_S_S_S_S_S_S_S_S_S_S_S_iifffiibS_S_S__param_31,
	.param .u8 _Z11el_velocityPfS_S_S_S_S_S_S_S_S_S_S_S_S_S_S_S_S_S_S_S_S_S_S_S_iifffiibS_S_S__param_32,
	.param .u64 .ptr .align 1 _Z11el_velocityPfS_S_S_S_S_S_S_S_S_S_S_S_S_S_S_S_S_S_S_S_S_S_S_S_iifffiibS_S_S__param_33,
	.param .u64 .ptr .align 1 _Z11el_velocityPfS_S_S_S_S_S_S_S_S_S_S_S_S_S_S_S_S_S_S_S_S_S_S_S_iifffiibS_S_S__param_34,
	.param .u64 .ptr .align 1 _Z11el_velocityPfS_S_S_S_S_S_S_S_S_S_S_S_S_S_S_S_S_S_S_S_S_S_S_S_iifffiibS_S_S__param_35
)
{
	.reg .pred 	%p<51>;
	.reg .b16 	%rs<2>;
	.reg .b32 	%r<69>;
	.reg .b32 	%f<154>;
	.reg .b64 	%rd<130>;
	.reg .b64 	%fd<42>;

	ld.param.u64 	%rd29, [_Z11el_velocityPfS_S_S_S_S_S_S_S_S_S_S_S_S_S_S_S_S_S_S_S_S_S_S_S_iifffiibS_S_S__param_0];
	ld.param.u64 	%rd30, [_Z11el_velocityPfS_S_S_S_S_S_S_S_S_S_S_S_S_S_S_S_S_S_S_S_S_S_S_S_iifffiibS_S_S__param_1];
	ld.param.u64 	%rd31, [_Z11el_velocityPfS_S_S_S_S_S_S_S_S_S_S_S_S_S_S_S_S_S_S_S_S_S_S_S_iifffiibS_S_S__param_2];
	ld.param.u64 	%rd32, [_Z11el_velocityPfS_S_S_S_S_S_S_S_S_S_S_S_S_S_S_S_S_S_S_S_S_S_S_S_iifffiibS_S_S__param_3];
	ld.param.u64 	%rd33, [_Z11el_velocityPfS_S_S_S_S_S_S_S_S_S_S_S_S_S_S_S_S_S_S_S_S_S_S_S_iifffiibS_S_S__param_4];
	ld.param.u64 	%rd13, [_Z11el_velocityPfS_S_S_S_S_S_S_S_S_S_S_S_S_S_S_S_S_S_S_S_S_S_S_S_iifffiibS_S_S__param_8];
	ld.param.u64 	%rd34, [_Z11el_velocityPfS_S_S_S_S_S_S_S_S_S_S_S_S_S_S_S_S_S_S_S_S_S_S_S_iifffiibS_S_S__param_11];
	ld.param.u64 	%rd35, [_Z11el_velocityPfS_S_S_S_S_S_S_S_S_S_S_S_S_S_S_S_S_S_S_S_S_S_S_S_iifffiibS_S_S__param_12];
	ld.param.u64 	%rd18, [_Z11el_velocityPfS_S_S_S_S_S_S_S_S_S_S_S_S_S_S_S_S_S_S_S_S_S_S_S_iifffiibS_S_S__param_17];
	ld.param.u64 	%rd19, [_Z11el_velocityPfS_S_S_S_S_S_S_S_S_S_S_S_S_S_S_S_S_S_S_S_S_S_S_S_iifffiibS_S_S__param_18];
	ld.param.u64 	%rd20, [_Z11el_velocityPfS_S_S_S_S_S_S_S_S_S_S_S_S_S_S_S_S_S_S_S_S_S_S_S_iifffiibS_S_S__param_19];
	ld.param.u64 	%rd21, [_Z11el_velocityPfS_S_S_S_S_S_S_S_S_S_S_S_S_S_S_S_S_S_S_S_S_S_S_S_iifffiibS_S_S__param_20];
	ld.param.u64 	%rd23, [_Z11el_velocityPfS_S_S_S_S_S_S_S_S_S_S_S_S_S_S_S_S_S_S_S_S_S_S_S_iifffiibS_S_S__param_22];
	ld.param.u64 	%rd25, [_Z11el_velocityPfS_S_S_S_S_S_S_S_S_S_S_S_S_S_S_S_S_S_S_S_S_S_S_S_iifffiibS_S_S__param_24];
	ld.param.u32 	%r11, [_Z11el_velocityPfS_S_S_S_S_S_S_S_S_S_S_S_S_S_S_S_S_S_S_S_S_S_S_S_iifffiibS_S_S__param_25];
	ld.param.u32 	%r12, [_Z11el_velocityPfS_S_S_S_S_S_S_S_S_S_S_S_S_S_S_S_S_S_S_S_S_S_S_S_iifffiibS_S_S__param_26];
	ld.param.f32 	%f22, [_Z11el_velocityPfS_S_S_S_S_S_S_S_S_S_S_S_S_S_S_S_S_S_S_S_S_S_S_S_iifffiibS_S_S__param_27];
	ld.param.f32 	%f23, [_Z11el_velocityPfS_S_S_S_S_S_S_S_S_S_S_S_S_S_S_S_S_S_S_S_S_S_S_S_iifffiibS_S_S__param_28];
	ld.param.f32 	%f24, [_Z11el_velocityPfS_S_S_S_S_S_S_S_S_S_S_S_S_S_S_S_S_S_S_S_S_S_S_S_iifffiibS_S_S__param_29];
	ld.param.u32 	%r13, [_Z11el_velocityPfS_S_S_S_S_S_S_S_S_S_S_S_S_S_S_S_S_S_S_S_S_S_S_S_iifffiibS_S_S__param_30];
	ld.param.u32 	%r14, [_Z11el_velocityPfS_S_S_S_S_S_S_S_S_S_S_S_S_S_S_S_S_S_S_S_S_S_S_S_iifffiibS_S_S__param_31];
	ld.param.s8 	%rs1, [_Z11el_velocityPfS_S_S_S_S_S_S_S_S_S_S_S_S_S_S_S_S_S_S_S_S_S_S_S_iifffiibS_S_S__param_32];
	ld.param.u64 	%rd26, [_Z11el_velocityPfS_S_S_S_S_S_S_S_S_S_S_S_S_S_S_S_S_S_S_S_S_S_S_S_iifffiibS_S_S__param_33];
	ld.param.u64 	%rd27, [_Z11el_velocityPfS_S_S_S_S_S_S_S_S_S_S_S_S_S_S_S_S_S_S_S_S_S_S_S_iifffiibS_S_S__param_34];
	ld.param.u64 	%rd28, [_Z11el_velocityPfS_S_S_S_S_S_S_S_S_S_S_S_S_S_S_S_S_S_S_S_S_S_S_S_iifffiibS_S_S__param_35];
	cvta.to.global.u64 	%rd1, %rd30;
	cvta.to.global.u64 	%rd2, %rd32;
	cvta.to.global.u64 	%rd3, %rd29;
	cvta.to.global.u64 	%rd4, %rd33;
	cvta.to.global.u64 	%rd5, %rd31;
	cvta.to.global.u64 	%rd36, %rd35;
	cvta.to.global.u64 	%rd37, %rd34;
	mov.u32 	%r15, %ctaid.x;
	mov.u32 	%r16, %ntid.x;
	mov.u32 	%r17, %tid.x;
	mad.lo.s32 	%r1, %r15, %r16, %r17;
	mov.u32 	%r18, %ctaid.y;
	mov.u32 	%r19, %ntid.y;
	mov.u32 	%r20, %tid.y;
	mad.lo.s32 	%r2, %r18, %r19, %r20;
	mad.lo.s32 	%r3, %r11, %r2, %r1;
	mul.wide.s32 	%rd38, %r3, 4;
	add.s64 	%rd39, %rd37, %rd38;
	ld.global.f32 	%f1, [%rd39];
	add.s64 	%rd40, %rd36, %rd38;
	ld.global.f32 	%f2, [%rd40];
	setp.eq.s16 	%p3, %rs1, 0;
	@%p3 bra 	$L__BB0_11;
	setp.lt.s32 	%p4, %r1, 2;
	sub.s32 	%r21, %r11, %r14;
	add.s32 	%r22, %r21, -3;
	setp.gt.s32 	%p5, %r1, %r22;
	or.pred  	%p6, %p4, %p5;
	setp.lt.u32 	%p7, %r2, 2;
	or.pred  	%p8, %p7, %p6;
	add.s32 	%r23, %r12, -3;
	setp.gt.s32 	%p9, %r2, %r23;
	or.pred  	%p10, %p8, %p9;
	@%p10 bra 	$L__BB0_31;
	mul.wide.s32 	%rd41, %r3, 4;
	add.s64 	%rd42, %rd5, %rd41;
	ld.global.f32 	%f25, [%rd42+4];
	ld.global.f32 	%f26, [%rd42];
	sub.f32 	%f27, %f25, %f26;
	mul.f32 	%f28, %f27, 0f41D80000;
	ld.global.f32 	%f29, [%rd42+8];
	sub.f32 	%f30, %f28, %f29;
	ld.global.f32 	%f31, [%rd42+-4];
	add.f32 	%f32, %f31, %f30;
	mul.f32 	%f3, %f23, 0f41C00000;
	div.rn.f32 	%f150, %f32, %f3;
	add.s64 	%rd6, %rd4, %rd41;
	ld.global.f32 	%f33, [%rd6];
	sub.s32 	%r4, %r3, %r11;
	mul.wide.s32 	%rd43, %r4, 4;
	add.s64 	%rd44, %rd4, %rd43;
	ld.global.f32 	%f34, [%rd44];
	sub.f32 	%f35, %f33, %f34;
	mul.f32 	%f36, %f35, 0f41D80000;
	mul.wide.s32 	%rd7, %r11, 4;
	add.s64 	%rd45, %rd6, %rd7;
	ld.global.f32 	%f37, [%rd45];
	sub.f32 	%f38, %f36, %f37;
	shl.b32 	%r24, %r11, 1;
	sub.s32 	%r25, %r3, %r24;
	mul.wide.s32 	%rd46, %r25, 4;
	add.s64 	%rd47, %rd4, %rd46;
	ld.global.f32 	%f39, [%rd47];
	add.f32 	%f40, %f39, %f38;
	mul.f32 	%f5, %f24, 0f41C00000;
	div.rn.f32 	%f151, %f40, %f5;
	setp.lt.s32 	%p11, %r1, %r13;
	add.s32 	%r26, %r14, %r13;
	not.b32 	%r27, %r26;
	add.s32 	%r28, %r11, %r27;
	setp.gt.s32 	%p12, %r1, %r28;
	or.pred  	%p1, %p11, %p12;
	not.pred 	%p13, %p1;
	@%p13 bra 	$L__BB0_4;
	ld.param.u64 	%rd127, [_Z11el_velocityPfS_S_S_S_S_S_S_S_S_S_S_S_S_S_S_S_S_S_S_S_S_S_S_S_iifffiibS_S_S__param_16];
	ld.param.u64 	%rd121, [_Z11el_velocityPfS_S_S_S_S_S_S_S_S_S_S_S_S_S_S_S_S_S_S_S_S_S_S_S_iifffiibS_S_S__param_5];
	cvta.to.global.u64 	%rd48, %rd19;
	mul.wide.u32 	%rd49, %r1, 4;
	add.s64 	%rd50, %rd48, %rd49;
	ld.global.f32 	%f41, [%rd50];
	cvta.to.global.u64 	%rd51, %rd121;
	mul.wide.s32 	%rd52, %r3, 4;
	add.s64 	%rd53, %rd51, %rd52;
	ld.global.f32 	%f42, [%rd53];
	cvta.to.global.u64 	%rd54, %rd18;
	add.s64 	%rd55, %rd54, %rd49;
	ld.global.f32 	%f43, [%rd55];
	mul.f32 	%f44, %f150, %f43;
	fma.rn.f32 	%f45, %f41, %f42, %f44;
	st.global.f32 	[%rd53], %f45;
	cvta.to.global.u64 	%rd56, %rd127;
	add.s64 	%rd57, %rd56, %rd49;
	ld.global.f32 	%f46, [%rd57];
	div.rn.f32 	%f47, %f150, %f46;
	add.f32 	%f150, %f45, %f47;
$L__BB0_4:
	setp.lt.s32 	%p14, %r2, %r13;
	sub.s32 	%r29, %r12, %r13;
	setp.gt.s32 	%p15, %r2, %r29;
	or.pred  	%p2, %p14, %p15;
	not.pred 	%p16, %p2;
	@%p16 bra 	$L__BB0_6;
	ld.param.u64 	%rd128, [_Z11el_velocityPfS_S_S_S_S_S_S_S_S_S_S_S_S_S_S_S_S_S_S_S_S_S_S_S_iifffiibS_S_S__param_21];
	ld.param.u64 	%rd122, [_Z11el_velocityPfS_S_S_S_S_S_S_S_S_S_S_S_S_S_S_S_S_S_S_S_S_S_S_S_iifffiibS_S_S__param_6];
	cvta.to.global.u64 	%rd58, %rd128;
	mul.wide.u32 	%rd59, %r2, 4;
	add.s64 	%rd60, %rd58, %rd59;
	ld.global.f32 	%f48, [%rd60];
	cvta.to.global.u64 	%rd61, %rd122;
	mul.wide.s32 	%rd62, %r3, 4;
	add.s64 	%rd63, %rd61, %rd62;
	ld.global.f32 	%f49, [%rd63];
	cvta.to.global.u64 	%rd64, %rd21;
	add.s64 	%rd65, %rd64, %rd59;
	ld.global.f32 	%f50, [%rd65];
	mul.f32 	%f51, %f151, %f50;
	fma.rn.f32 	%f52, %f48, %f49, %f51;
	st.global.f32 	[%rd63], %f52;
	cvta.to.global.u64 	%rd66, %rd20;
	add.s64 	%rd67, %rd66, %rd59;
	ld.global.f32 	%f53, [%rd67];
	div.rn.f32 	%f54, %f151, %f53;
	add.f32 	%f151, %f52, %f54;
$L__BB0_6:
	add.s32 	%r30, %r3, %r11;
	add.f32 	%f55, %f150, %f151;
	mul.f32 	%f56, %f1, %f55;
	mul.wide.s32 	%rd68, %r3, 4;
	add.s64 	%rd69, %rd3, %rd68;
	ld.global.f32 	%f57, [%rd69];
	fma.rn.f32 	%f58, %f22, %f56, %f57;
	st.global.f32 	[%rd69], %f58;
	ld.global.f32 	%f59, [%rd6];
	ld.global.f32 	%f60, [%rd6+-4];
	sub.f32 	%f61, %f59, %f60;
	mul.f32 	%f62, %f61, 0f41D80000;
	ld.global.f32 	%f63, [%rd6+4];
	sub.f32 	%f64, %f62, %f63;
	ld.global.f32 	%f65, [%rd6+-8];
	add.f32 	%f66, %f65, %f64;
	div.rn.f32 	%f152, %f66, %f3;
	mul.wide.s32 	%rd70, %r30, 4;
	add.s64 	%rd71, %rd2, %rd70;
	ld.global.f32 	%f67, [%rd71];
	add.s64 	%rd72, %rd2, %rd68;
	ld.global.f32 	%f68, [%rd72];
	sub.f32 	%f69, %f67, %f68;
	mul.f32 	%f70, %f69, 0f41D80000;
	add.s64 	%rd73, %rd71, %rd7;
	ld.global.f32 	%f71, [%rd73];
	sub.f32 	%f72, %f70, %f71;
	mul.wide.s32 	%rd74, %r4, 4;
	add.s64 	%rd75, %rd2, %rd74;
	ld.global.f32 	%f73, [%rd75];
	add.f32 	%f74, %f73, %f72;
	div.rn.f32 	%f153, %f74, %f5;
	@%p13 bra 	$L__BB0_8;
	ld.param.u64 	%rd126, [_Z11el_velocityPfS_S_S_S_S_S_S_S_S_S_S_S_S_S_S_S_S_S_S_S_S_S_S_S_iifffiibS_S_S__param_15];
	ld.param.u64 	%rd125, [_Z11el_velocityPfS_S_S_S_S_S_S_S_S_S_S_S_S_S_S_S_S_S_S_S_S_S_S_S_iifffiibS_S_S__param_14];
	ld.param.u64 	%rd124, [_Z11el_velocityPfS_S_S_S_S_S_S_S_S_S_S_S_S_S_S_S_S_S_S_S_S_S_S_S_iifffiibS_S_S__param_13];
	ld.param.u64 	%rd123, [_Z11el_velocityPfS_S_S_S_S_S_S_S_S_S_S_S_S_S_S_S_S_S_S_S_S_S_S_S_iifffiibS_S_S__param_7];
	cvta.to.global.u64 	%rd76, %rd126;
	mul.wide.u32 	%rd77, %r1, 4;
	add.s64 	%rd78, %rd76, %rd77;
	ld.global.f32 	%f75, [%rd78];
	cvta.to.global.u64 	%rd79, %rd123;
	add.s64 	%rd81, %rd79, %rd68;
	ld.global.f32 	%f76, [%rd81];
	cvta.to.global.u64 	%rd82, %rd125;
	add.s64 	%rd83, %rd82, %rd77;
	ld.global.f32 	%f77, [%rd83];
	mul.f32 	%f78, %f152, %f77;
	fma.rn.f32 	%f79, %f75, %f76, %f78;
	st.global.f32 	[%rd81], %f79;
	cvta.to.global.u64 	%rd84, %rd124;
	add.s64 	%rd85, %rd84, %rd77;
	ld.global.f32 	%f80, [%rd85];
	div.rn.f32 	%f81, %f152, %f80;
	add.f32 	%f152, %f79, %f81;
$L__BB0_8:
	@%p16 bra 	$L__BB0_10;
	ld.param.u64 	%rd129, [_Z11el_velocityPfS_S_S_S_S_S_S_S_S_S_S_S_S_S_S_S_S_S_S_S_S_S_S_S_iifffiibS_S_S__param_23];
	cvta.to.global.u64 	%rd86, %rd25;
	mul.wide.u32 	%rd87, %r2, 4;
	add.s64 	%rd88, %rd86, %rd87;
	ld.global.f32 	%f82, [%rd88];
	cvta.to.global.u64 	%rd89, %rd13;
	add.s64 	%rd91, %rd89, %rd68;
	ld.global.f32 	%f83, [%rd91];
	cvta.to.global.u64 	%rd92, %rd129;
	add.s64 	%rd93, %rd92, %rd87;
	ld.global.f32 	%f84, [%rd93];
	mul.f32 	%f85, %f153, %f84;
	fma.rn.f32 	%f86, %f82, %f83, %f85;
	st.global.f32 	[%rd91], %f86;
	cvta.to.global.u64 	%rd94, %rd23;
	add.s64 	%rd95, %rd94, %rd87;
	ld.global.f32 	%f87, [%rd95];
	div.rn.f32 	%f88, %f153, %f87;
	add.f32 	%f153, %f86, %f88;
$L__BB0_10:
	add.f32 	%f89, %f152, %f153;
	mul.f32 	%f90, %f2, %f89;
	add.s64 	%rd97, %rd1, %rd68;
	ld.global.f32 	%f91, [%rd97];
	fma.rn.f32 	%f92, %f22, %f90, %f91;
	st.global.f32 	[%rd97], %f92;
	bra.uni 	$L__BB0_31;
$L__BB0_11:
	not.b32 	%r31, %r14;
	sub.s32 	%r32, %r11, %r13;
	add.s32 	%r5, %r32, %r31;
	setp.gt.s32 	%p19, %r1, %r5;
	min.s32 	%r33, %r1, %r2;
	setp.lt.s32 	%p20, %r33, %r13;
	or.pred  	%p21, %p20, %p19;
	@%p21 bra 	$L__BB0_31;
	not.b32 	%r34, %r13;
	add.s32 	%r6, %r12, %r34;
	setp.gt.s32 	%p22, %r2, %r6;
	@%p22 bra 	$L__BB0_31;
	mul.wide.s32 	%rd98, %r3, 4;
	add.s64 	%rd99, %rd5, %rd98;
	ld.global.f32 	%f93, [%rd99+4];
	ld.global.f32 	%f94, [%rd99];
	sub.f32 	%f95, %f93, %f94;
	mul.f32 	%f96, %f95, 0f41D80000;
	ld.global.f32 	%f97, [%rd99+8];
	sub.f32 	%f98, %f96, %f97;
	ld.global.f32 	%f99, [%rd99+-4];
	add.f32 	%f100, %f99, %f98;
	mul.f32 	%f101, %f23, 0f41C00000;
	div.rn.f32 	%f102, %f100, %f101;
	add.s64 	%rd100, %rd4, %rd98;
	ld.global.f32 	%f103, [%rd100];
	sub.s32 	%r35, %r3, %r11;
	mul.wide.s32 	%rd101, %r35, 4;
	add.s64 	%rd102, %rd4, %rd101;
	ld.global.f32 	%f104, [%rd102];
	sub.f32 	%f105, %f103, %f104;
	mul.f32 	%f106, %f105, 0f41D80000;
	add.s32 	%r36, %r3, %r11;
	mul.wide.s32 	%rd8, %r11, 4;
	add.s64 	%rd103, %rd100, %rd8;
	ld.global.f32 	%f107, [%rd103];
	sub.f32 	%f108, %f106, %f107;
	shl.b32 	%r37, %r11, 1;
	sub.s32 	%r38, %r3, %r37;
	mul.wide.s32 	%rd104, %r38, 4;
	add.s64 	%rd105, %rd4, %rd104;
	ld.global.f32 	%f109, [%rd105];
	add.f32 	%f110, %f109, %f108;
	mul.f32 	%f111, %f24, 0f41C00000;
	div.rn.f32 	%f112, %f110, %f111;
	add.f32 	%f113, %f102, %f112;
	mul.f32 	%f114, %f1, %f113;
	mul.f32 	%f115, %f22, %f114;
	add.s64 	%rd106, %rd3, %rd98;
	ld.global.f32 	%f116, [%rd106];
	sub.f32 	%f117, %f116, %f115;
	st.global.f32 	[%rd106], %f117;
	ld.global.f32 	%f118, [%rd100];
	ld.global.f32 	%f119, [%rd100+-4];
	sub.f32 	%f120, %f118, %f119;
	mul.f32 	%f121, %f120, 0f41D80000;
	ld.global.f32 	%f122, [%rd100+4];
	sub.f32 	%f123, %f121, %f122;
	ld.global.f32 	%f124, [%rd100+-8];
	add.f32 	%f125, %f124, %f123;
	div.rn.f32 	%f126, %f125, %f101;
	mul.wide.s32 	%rd107, %r36, 4;
	add.s64 	%rd108, %rd2, %rd107;
	ld.global.f32 	%f127, [%rd108];
	add.s64 	%rd109, %rd2, %rd98;
	ld.global.f32 	%f128, [%rd109];
	sub.f32 	%f129, %f127, %f128;
	mul.f32 	%f130, %f129, 0f41D80000;
	add.s64 	%rd110, %rd108, %rd8;
	ld.global.f32 	%f131, [%rd110];
	sub.f32 	%f132, %f130, %f131;
	add.s64 	%rd111, %rd2, %rd101;
	ld.global.f32 	%f133, [%rd111];
	add.f32 	%f134, %f133, %f132;
	div.rn.f32 	%f135, %f134, %f111;
	add.f32 	%f17, %f126, %f135;
	mul.f32 	%f136, %f2, %f17;
	mul.f32 	%f137, %f22, %f136;
	add.s64 	%rd112, %rd1, %rd98;
	ld.global.f32 	%f138, [%rd112];
	sub.f32 	%f139, %f138, %f137;
	st.global.f32 	[%rd112], %f139;
	cvta.to.global.u64 	%rd113, %rd26;
	add.s64 	%rd114, %rd113, %rd98;
	ld.global.f32 	%f140, [%rd114];
	neg.f32 	%f141, %f140;
	mul.f32 	%f142, %f113, %f141;
	mul.f32 	%f18, %f22, %f142;
	cvt.f64.f32 	%fd1, %f1;
	{
	.reg .b32 %temp; 
	mov.b64 	{%temp, %r7}, %fd1;
	}
	mov.f64 	%fd17, 0d4000000000000000;
	{
	.reg .b32 %temp; 
	mov.b64 	{%temp, %r39}, %fd17;
	}
	and.b32  	%r9, %r39, 2146435072;
	setp.eq.s32 	%p23, %r9, 1062207488;
	abs.f64 	%fd2, %fd1;
	{ // callseq 0, 0
	.param .b64 param0;
	st.param.f64 	[param0], %fd2;
	.param .b64 retval0;
	call.uni (retval0), 
	__internal_accurate_pow, 
	(
	param0
	);
	ld.param.f64 	%fd18, [retval0];
	} // callseq 0
	setp.lt.s32 	%p24, %r7, 0;
	neg.f64 	%fd20, %fd18;
	selp.f64 	%fd21, %fd20, %fd18, %p23;
	selp.f64 	%fd39, %fd21, %fd18, %p24;
	setp.neu.f32 	%p25, %f1, 0f00000000;
	@%p25 bra 	$L__BB0_15;
	setp.eq.s32 	%p26, %r9, 1062207488;
	selp.b32 	%r40, %r7, 0, %p26;
	setp.lt.s32 	%p27, %r39, 0;
	or.b32  	%r41, %r40, 2146435072;
	selp.b32 	%r42, %r41, %r40, %p27;
	mov.b32 	%r43, 0;
	mov.b64 	%fd39, {%r43, %r42};
$L__BB0_15:
	add.f64 	%fd22, %fd1, 0d4000000000000000;
	{
	.reg .b32 %temp; 
	mov.b64 	{%temp, %r44}, %fd22;
	}
	and.b32  	%r45, %r44, 2146435072;
	setp.ne.s32 	%p28, %r45, 2146435072;
	@%p28 bra 	$L__BB0_20;
	setp.num.f32 	%p29, %f1, %f1;
	@%p29 bra 	$L__BB0_18;
	mov.f64 	%fd23, 0d4000000000000000;
	add.rn.f64 	%fd39, %fd1, %fd23;
	bra.uni 	$L__BB0_20;
$L__BB0_18:
	setp.neu.f64 	%p30, %fd2, 0d7FF0000000000000;
	@%p30 bra 	$L__BB0_20;
	setp.lt.s32 	%p31, %r7, 0;
	setp.eq.s32 	%p32, %r9, 1062207488;
	setp.lt.s32 	%p33, %r39, 0;
	selp.b32 	%r47, 0, 2146435072, %p33;
	and.b32  	%r48, %r39, 2147483647;
	setp.ne.s32 	%p34, %r48, 1071644672;
	or.b32  	%r49, %r47, -2147483648;
	selp.b32 	%r50, %r49, %r47, %p34;
	selp.b32 	%r51, %r50, %r47, %p32;
	selp.b32 	%r52, %r51, %r47, %p31;
	mov.b32 	%r53, 0;
	mov.b64 	%fd39, {%r53, %r52};
$L__BB0_20:
	setp.eq.s32 	%p35, %r9, 1062207488;
	setp.eq.f32 	%p36, %f1, 0f3F800000;
	mul.f64 	%fd24, %fd39, 0dBFE0000000000000;
	selp.f64 	%fd25, 0dBFE0000000000000, %fd24, %p36;
	cvt.f64.f32 	%fd26, %f18;
	mul.f64 	%fd27, %fd25, %fd26;
	cvt.rn.f32.f64 	%f19, %fd27;
	cvta.to.global.u64 	%rd115, %rd27;
	add.s64 	%rd117, %rd115, %rd98;
	ld.global.f32 	%f143, [%rd117];
	neg.f32 	%f144, %f143;
	mul.f32 	%f145, %f17, %f144;
	mul.f32 	%f20, %f22, %f145;
	cvt.f64.f32 	%fd9, %f2;
	{
	.reg .b32 %temp; 
	mov.b64 	{%temp, %r10}, %fd9;
	}
	abs.f64 	%fd10, %fd9;
	{ // callseq 1, 0
	.param .b64 param0;
	st.param.f64 	[param0], %fd10;
	.param .b64 retval0;
	call.uni (retval0), 
	__internal_accurate_pow, 
	(
	param0
	);
	ld.param.f64 	%fd28, [retval0];
	} // callseq 1
	setp.lt.s32 	%p37, %r10, 0;
	neg.f64 	%fd30, %fd28;
	selp.f64 	%fd31, %fd30, %fd28, %p35;
	selp.f64 	%fd41, %fd31, %fd28, %p37;
	setp.neu.f32 	%p38, %f2, 0f00000000;
	@%p38 bra 	$L__BB0_22;
	setp.eq.s32 	%p39, %r9, 1062207488;
	selp.b32 	%r55, %r10, 0, %p39;
	setp.lt.s32 	%p40, %r39, 0;
	or.b32  	%r56, %r55, 2146435072;
	selp.b32 	%r57, %r56, %r55, %p40;
	mov.b32 	%r58, 0;
	mov.b64 	%fd41, {%r58, %r57};
$L__BB0_22:
	add.f64 	%fd32, %fd9, 0d4000000000000000;
	{
	.reg .b32 %temp; 
	mov.b64 	{%temp, %r59}, %fd32;
	}
	and.b32  	%r60, %r59, 2146435072;
	setp.ne.s32 	%p41, %r60, 2146435072;
	@%p41 bra 	$L__BB0_27;
	setp.num.f32 	%p42, %f2, %f2;
	@%p42 bra 	$L__BB0_25;
	mov.f64 	%fd33, 0d4000000000000000;
	add.rn.f64 	%fd41, %fd9, %fd33;
	bra.uni 	$L__BB0_27;
$L__BB0_25:
	setp.neu.f64 	%p43, %fd10, 0d7FF0000000000000;
	@%p43 bra 	$L__BB0_27;
	setp.lt.s32 	%p44, %r10, 0;
	setp.eq.s32 	%p45, %r9, 1062207488;
	setp.lt.s32 	%p46, %r39, 0;
	selp.b32 	%r62, 0, 2146435072, %p46;
	and.b32  	%r63, %r39, 2147483647;
	setp.ne.s32 	%p47, %r63, 1071644672;
	or.b32  	%r64, %r62, -2147483648;
	selp.b32 	%r65, %r64, %r62, %p47;
	selp.b32 	%r66, %r65, %r62, %p45;
	selp.b32 	%r67, %r66, %r62, %p44;
	mov.b32 	%r68, 0;
	mov.b64 	%fd41, {%r68, %r67};
$L__BB0_27:
	setp.eq.f32 	%p48, %f2, 0f3F800000;
	mul.f64 	%fd34, %fd41, 0dBFE0000000000000;
	selp.f64 	%fd35, 0dBFE0000000000000, %fd34, %p48;
	cvt.f64.f32 	%fd36, %f20;
	mul.f64 	%fd37, %fd35, %fd36;
	cvt.rn.f32.f64 	%f21, %fd37;
	cvta.to.global.u64 	%rd118, %rd28;
	add.s64 	%rd9, %rd118, %rd98;
	atom.global.add.f32 	%f146, [%rd9], %f19;
	atom.global.add.f32 	%f147, [%rd9], %f21;
	setp.ge.s32 	%p49, %r1, %r5;
	@%p49 bra 	$L__BB0_29;
	atom.global.add.f32 	%f148, [%rd9+4], %f19;
$L__BB0_29:
	setp.ge.u32 	%p50, %r2, %r6;
	@%p50 bra 	$L__BB0_31;
	add.s64 	%rd120, %rd9, %rd8;
	atom.global.add.f32 	%f149, [%rd120], %f21;
$L__BB0_31:
	ret;

}
.func  (.param .b64 func_retval0) __internal_accurate_pow(
	.param .b64 __internal_accurate_pow_param_0
)
{
	.reg .pred 	%p<8>;
	.reg .b32 	%r<49>;
	.reg .b32 	%f<3>;
	.reg .b64 	%fd<109>;

	ld.param.f64 	%fd10, [__internal_accurate_pow_param_0];
	{
	.reg .b32 %temp; 
	mov.b64 	{%temp, %r46}, %fd10;
	}
	{
	.reg .b32 %temp; 
	mov.b64 	{%r45, %temp}, %fd10;
	}
	shr.u32 	%r47, %r46, 20;
	setp.gt.u32 	%p1, %r46, 1048575;
	@%p1 bra 	$L__BB1_2;
	mul.f64 	%fd11, %fd10, 0d4350000000000000;
	{
	.reg .b32 %temp; 
	mov.b64 	{%temp, %r46}, %fd11;
	}
	{
	.reg .b32 %temp; 
	mov.b64 	{%r45, %temp}, %fd11;
	}
	shr.u32 	%r16, %r46, 20;
	add.s32 	%r47, %r16, -54;
$L__BB1_2:
	add.s32 	%r48, %r47, -1023;
	and.b32  	%r17, %r46, -2146435073;
	or.b32  	%r18, %r17, 1072693248;
	mov.b64 	%fd107, {%r45, %r18};
	setp.lt.u32 	%p2, %r18, 1073127583;
	@%p2 bra 	$L__BB1_4;
	{
	.reg .b32 %temp; 
	mov.b64 	{%r19, %temp}, %fd107;
	}
	{
	.reg .b32 %temp; 
	mov.b64 	{%temp, %r20}, %fd107;
	}
	add.s32 	%r21, %r20, -1048576;
	mov.b64 	%fd107, {%r19, %r21};
	add.s32 	%r48, %r47, -1022;
$L__BB1_4:
	add.f64 	%fd12, %fd107, 0dBFF0000000000000;
	add.f64 	%fd13, %fd107, 0d3FF0000000000000;
	rcp.approx.ftz.f64 	%fd14, %fd13;
	neg.f64 	%fd15, %fd13;
	fma.rn.f64 	%fd16, %fd15, %fd14, 0d3FF0000000000000;
	fma.rn.f64 	%fd17, %fd16, %fd16, %fd16;
	fma.rn.f64 	%fd18, %fd17, %fd14, %fd14;
	mul.f64 	%fd19, %fd12, %fd18;
	fma.rn.f64 	%fd20, %fd12, %fd18, %fd19;
	mul.f64 	%fd21, %fd20, %fd20;
	fma.rn.f64 	%fd22, %fd21, 0d3EB0F5FF7D2CAFE2, 0d3ED0F5D241AD3B5A;
	fma.rn.f64 	%fd23, %fd22, %fd21, 0d3EF3B20A75488A3F;
	fma.rn.f64 	%fd24, %fd23, %fd21, 0d3F1745CDE4FAECD5;
	fma.rn.f64 	%fd25, %fd24, %fd21, 0d3F3C71C7258A578B;
	fma.rn.f64 	%fd26, %fd25, %fd21, 0d3F6249249242B910;
	fma.rn.f64 	%fd27, %fd26, %fd21, 0d3F89999999999DFB;
	sub.f64 	%fd28, %fd12, %fd20;
	add.f64 	%fd29, %fd28, %fd28;
	neg.f64 	%fd30, %fd20;
	fma.rn.f64 	%fd31, %fd30, %fd12, %fd29;
	mul.f64 	%fd32, %fd18, %fd31;
	fma.rn.f64 	%fd33, %fd21, %fd27, 0d3FB5555555555555;
	mov.f64 	%fd34, 0d3FB5555555555555;
	sub.f64 	%fd35, %fd34, %fd33;
	fma.rn.f64 	%fd36, %fd21, %fd27, %fd35;
	add.f64 	%fd37, %fd36, 0dBC46A4CB00B9E7B0;
	add.f64 	%fd38, %fd33, %fd37;
	sub.f64 	%fd39, %fd33, %fd38;
	add.f64 	%fd40, %fd37, %fd39;
	mul.rn.f64 	%fd41, %fd20, %fd20;
	neg.f64 	%fd42, %fd41;
	fma.rn.f64 	%fd43, %fd20, %fd20, %fd42;
	{
	.reg .b32 %temp; 
	mov.b64 	{%r22, %temp}, %fd32;
	}
	{
	.reg .b32 %temp; 
	mov.b64 	{%temp, %r23}, %fd32;
	}
	add.s32 	%r24, %r23, 1048576;
	mov.b64 	%fd44, {%r22, %r24};
	fma.rn.f64 	%fd45, %fd20, %fd44, %fd43;
	mul.rn.f64 	%fd46, %fd41, %fd20;
	neg.f64 	%fd47, %fd46;
	fma.rn.f64 	%fd48, %fd41, %fd20, %fd47;
	fma.rn.f64 	%fd49, %fd41, %fd32, %fd48;
	fma.rn.f64 	%fd50, %fd45, %fd20, %fd49;
	mul.rn.f64 	%fd51, %fd38, %fd46;
	neg.f64 	%fd52, %fd51;
	fma.rn.f64 	%fd53, %fd38, %fd46, %fd52;
	fma.rn.f64 	%fd54, %fd38, %fd50, %fd53;
	fma.rn.f64 	%fd55, %fd40, %fd46, %fd54;
	add.f64 	%fd56, %fd51, %fd55;
	sub.f64 	%fd57, %fd51, %fd56;
	add.f64 	%fd58, %fd55, %fd57;
	add.f64 	%fd59, %fd20, %fd56;
	sub.f64 	%fd60, %fd20, %fd59;
	add.f64 	%fd61, %fd56, %fd60;
	add.f64 	%fd62, %fd58, %fd61;
	add.f64 	%fd63, %fd32, %fd62;
	add.f64 	%fd64, %fd59, %fd63;
	sub.f64 	%fd65, %fd59, %fd64;
	add.f64 	%fd66, %fd63, %fd65;
	xor.b32  	%r25, %r48, -2147483648;
	mov.b32 	%r26, 1127219200;
	mov.b64 	%fd67, {%r25, %r26};
	mov.b32 	%r27, -2147483648;
	mov.b64 	%fd68, {%r27, %r26};
	sub.f64 	%fd69, %fd67, %fd68;
	fma.rn.f64 	%fd70, %fd69, 0d3FE62E42FEFA39EF, %fd64;
	fma.rn.f64 	%fd71, %fd69, 0dBFE62E42FEFA39EF, %fd70;
	sub.f64 	%fd72, %fd71, %fd64;
	sub.f64 	%fd73, %fd66, %fd72;
	fma.rn.f64 	%fd74, %fd69, 0d3C7ABC9E3B39803F, %fd73;
	add.f64 	%fd75, %fd70, %fd74;
	sub.f64 	%fd76, %fd70, %fd75;
	add.f64 	%fd77, %fd74, %fd76;
	mov.f64 	%fd78, 0d4000000000000000;
	{
	.reg .b32 %temp; 
	mov.b64 	{%temp, %r28}, %fd78;
	}
	{
	.reg .b32 %temp; 
	mov.b64 	{%r29, %temp}, %fd78;
	}
	shl.b32 	%r30, %r28, 1;
	setp.gt.u32 	%p3, %r30, -33554433;
	and.b32  	%r31, %r28, -15728641;
	selp.b32 	%r32, %r31, %r28, %p3;
	mov.b64 	%fd79, {%r29, %r32};
	mul.rn.f64 	%fd80, %fd75, %fd79;
	neg.f64 	%fd81, %fd80;
	fma.rn.f64 	%fd82, %fd75, %fd79, %fd81;
	fma.rn.f64 	%fd83, %fd77, %fd79, %fd82;
	add.f64 	%fd4, %fd80, %fd83;
	sub.f64 	%fd84, %fd80, %fd4;
	add.f64 	%fd5, %fd83, %fd84;
	fma.rn.f64 	%fd85, %fd4, 0d3FF71547652B82FE, 0d4338000000000000;
	{
	.reg .b32 %temp; 
	mov.b64 	{%r13, %temp}, %fd85;
	}
	mov.f64 	%fd86, 0dC338000000000000;
	add.rn.f64 	%fd87, %fd85, %fd86;
	fma.rn.f64 	%fd88, %fd87, 0dBFE62E42FEFA39EF, %fd4;
	fma.rn.f64 	%fd89, %fd87, 0dBC7ABC9E3B39803F, %fd88;
	fma.rn.f64 	%fd90, %fd89, 0d3E5ADE1569CE2BDF, 0d3E928AF3FCA213EA;
	fma.rn.f64 	%fd91, %fd90, %fd89, 0d3EC71DEE62401315;
	fma.rn.f64 	%fd92, %fd91, %fd89, 0d3EFA01997C89EB71;
	fma.rn.f64 	%fd93, %fd92, %fd89, 0d3F2A01A014761F65;
	fma.rn.f64 	%fd94, %fd93, %fd89, 0d3F56C16C1852B7AF;
	fma.rn.f64 	%fd95, %fd94, %fd89, 0d3F81111111122322;
	fma.rn.f64 	%fd96, %fd95, %fd89, 0d3FA55555555502A1;
	fma.rn.f64 	%fd97, %fd96, %fd89, 0d3FC5555555555511;
	fma.rn.f64 	%fd98, %fd97, %fd89, 0d3FE000000000000B;
	fma.rn.f64 	%fd99, %fd98, %fd89, 0d3FF0000000000000;
	fma.rn.f64 	%fd100, %fd99, %fd89, 0d3FF0000000000000;
	{
	.reg .b32 %temp; 
	mov.b64 	{%r14, %temp}, %fd100;
	}
	{
	.reg .b32 %temp; 
	mov.b64 	{%temp, %r15}, %fd100;
	}
	shl.b32 	%r33, %r13, 20;
	add.s32 	%r34, %r33, %r15;
	mov.b64 	%fd108, {%r14, %r34};
	{
	.reg .b32 %temp; 
	mov.b64 	{%temp, %r35}, %fd4;
	}
	mov.b32 	%f2, %r35;
	abs.f32 	%f1, %f2;
	setp.lt.f32 	%p4, %f1, 0f4086232B;
	@%p4 bra 	$L__BB1_7;
	setp.lt.f64 	%p5, %fd4, 0d0000000000000000;
	add.f64 	%fd101, %fd4, 0d7FF0000000000000;
	selp.f64 	%fd108, 0d0000000000000000, %fd101, %p5;
	setp.geu.f32 	%p6, %f1, 0f40874800;
	@%p6 bra 	$L__BB1_7;
	shr.u32 	%r36, %r13, 31;
	add.s32 	%r37, %r13, %r36;
	shr.s32 	%r38, %r37, 1;
	shl.b32 	%r39, %r38, 20;
	add.s32 	%r40, %r15, %r39;
	mov.b64 	%fd102, {%r14, %r40};
	sub.s32 	%r41, %r13, %r38;
	shl.b32 	%r42, %r41, 20;
	add.s32 	%r43, %r42, 1072693248;
	mov.b32 	%r44, 0;
	mov.b64 	%fd103, {%r44, %r43};
	mul.f64 	%fd108, %fd103, %fd102;
$L__BB1_7:
	abs.f64 	%fd104, %fd108;
	setp.eq.f64 	%p7, %fd104, 0d7FF0000000000000;
	fma.rn.f64 	%fd105, %fd108, %fd5, %fd108;
	selp.f64 	%fd106, %fd108, %fd105, %p7;
	st.param.f64 	[func_retval0], %fd106;
	ret;

}


// ===== COMPILED SASS (sm_100) =====

	.target	sm_100

	.elftype	@"ET_EXEC"


//--------------------- .note.nv.tkinfo           --------------------------
	.section	.note.nv.tkinfo,"",@"SHT_NOTE"
	.sectionflags	@"SHF_NOTE_NV_TKINFO"
	.tkinfo
        /*0018*/ 	.word	0x00000002
        /*0030*/ 	.string	""
        /*0030*/ 	.string	"ptxas"
        /*0030*/ 	.string	"Cuda compilation tools, release 13.0, V13.0.88"
        /*0030*/ 	.string	"Build cuda_13.0.r13.0/compiler.36424714_0"
        /*0030*/ 	.string	"-arch sm_100 -m 64 "



//--------------------- .note.nv.cuinfo           --------------------------
	.section	.note.nv.cuinfo,"",@"SHT_NOTE"
	.sectionflags	@"SHF_NOTE_NV_CUINFO"
        /*0018*/ 	.short	0x0002
        /*001a*/ 	.short	0x0064
        /*001c*/ 	.short	0x0082
	.zero		2


//--------------------- .nv.info                  --------------------------
	.section	.nv.info,"",@"SHT_CUDA_INFO"
	.align	4


	//----- nvinfo : EIATTR_REGCOUNT
	.align		4
        /*0000*/ 	.byte	0x04, 0x2f
        /*0002*/ 	.short	(.L_1 - .L_0)
	.align		4
.L_0:
        /*0004*/ 	.word	index@(_Z11el_velocityPfS_S_S_S_S_S_S_S_S_S_S_S_S_S_S_S_S_S_S_S_S_S_S_S_iifffiibS_S_S_)
        /*0008*/ 	.word	0x00000020


	//----- nvinfo : EIATTR_FRAME_SIZE
	.align		4
.L_1:
        /*000c*/ 	.byte	0x04, 0x11
        /*000e*/ 	.short	(.L_3 - .L_2)
	.align		4
.L_2:
        /*0010*/ 	.word	index@($_Z11el_velocityPfS_S_S_S_S_S_S_S_S_S_S_S_S_S_S_S_S_S_S_S_S_S_S_S_iifffiibS_S_S_$__internal_accurate_pow)
        /*0014*/ 	.word	0x00000000


	//----- nvinfo : EIATTR_FRAME_SIZE
	.align		4
.L_3:
        /*0018*/ 	.byte	0x04, 0x11
        /*001a*/ 	.short	(.L_5 - .L_4)
	.align		4
.L_4:
        /*001c*/ 	.word	index@($__internal_0_$__cuda_sm3x_div_rn_noftz_f32_slowpath)
        /*0020*/ 	.word	0x00000000


	//----- nvinfo : EIATTR_FRAME_SIZE
	.align		4
.L_5:
        /*0024*/ 	.byte	0x04, 0x11
        /*0026*/ 	.short	(.L_7 - .L_6)
	.align		4
.L_6:
        /*0028*/ 	.word	index@(_Z11el_velocityPfS_S_S_S_S_S_S_S_S_S_S_S_S_S_S_S_S_S_S_S_S_S_S_S_iifffiibS_S_S_)
        /*002c*/ 	.word	0x00000000


	//----- nvinfo : EIATTR_MIN_STACK_SIZE
	.align		4
.L_7:
        /*0030*/ 	.byte	0x04, 0x12
        /*0032*/ 	.short	(.L_9 - .L_8)
	.align		4
.L_8:
        /*0034*/ 	.word	index@(_Z11el_velocityPfS_S_S_S_S_S_S_S_S_S_S_S_S_S_S_S_S_S_S_S_S_S_S_S_iifffiibS_S_S_)
        /*0038*/ 	.word	0x00000000
.L_9:


//--------------------- .nv.compat                --------------------------
	.section	.nv.compat,"",@"SHT_CUDA_COMPAT_INFO"
	.align	4
        /*0000*/ 	.byte	0x02, 0x09, 0x00, 0x00, 0x02, 0x02, 0x01, 0x00, 0x02, 0x05, 0x05, 0x00, 0x03, 0x07, 0x01, 0x01
        /*0010*/ 	.byte	0x02, 0x03, 0x00, 0x00, 0x02, 0x06, 0x01, 0x00, 0x04, 0x0b, 0x08, 0x00, 0x01, 0x00, 0x00, 0x00
        /*0020*/ 	.byte	0x00, 0x00, 0x00, 0x00


//--------------------- .nv.info._Z11el_velocityPfS_S_S_S_S_S_S_S_S_S_S_S_S_S_S_S_S_S_S_S_S_S_S_S_iifffiibS_S_S_ --------------------------
	.section	.nv.info._Z11el_velocityPfS_S_S_S_S_S_S_S_S_S_S_S_S_S_S_S_S_S_S_S_S_S_S_S_iifffiibS_S_S_,"",@"SHT_CUDA_INFO"
	.sectionflags	@""
	.align	4


	//----- nvinfo : EIATTR_CUDA_API_VERSION
	.align		4
        /*0000*/ 	.byte	0x04, 0x37
        /*0002*/ 	.short	(.L_11 - .L_10)
.L_10:
        /*0004*/ 	.word	0x00000082


	//----- nvinfo : EIATTR_KPARAM_INFO
	.align		4
.L_11:
        /*0008*/ 	.byte	0x04, 0x17
        /*000a*/ 	.short	(.L_13 - .L_12)
.L_12:
        /*000c*/ 	.word	0x00000000
        /*0010*/ 	.short	0x0023
        /*0012*/ 	.short	0x00f8
        /*0014*/ 	.byte	0x00, 0xf5, 0x21, 0x00


	//----- nvinfo : EIATTR_KPARAM_INFO
	.align		4
.L_13:
        /*0018*/ 	.byte	0x04, 0x17
        /*001a*/ 	.short	(.L_15 - .L_14)
.L_14:
        /*001c*/ 	.word	0x00000000
        /*0020*/ 	.short	0x0022
        /*0022*/ 	.short	0x00f0
        /*0024*/ 	.byte	0x00, 0xf5, 0x21, 0x00


	//----- nvinfo : EIATTR_KPARAM_INFO
	.align		4
.L_15:
        /*0028*/ 	.byte	0x04, 0x17
        /*002a*/ 	.short	(.L_17 - .L_16)
.L_16:
        /*002c*/ 	.word	0x00000000
        /*0030*/ 	.short	0x0021
        /*0032*/ 	.short	0x00e8
        /*0034*/ 	.byte	0x00, 0xf5, 0x21, 0x00


	//----- nvinfo : EIATTR_KPARAM_INFO
	.align		4
.L_17:
        /*0038*/ 	.byte	0x04, 0x17
        /*003a*/ 	.short	(.L_19 - .L_18)
.L_18:
        /*003c*/ 	.word	0x00000000
        /*0040*/ 	.short	0x0020
        /*0042*/ 	.short	0x00e4
        /*0044*/ 	.byte	0x00, 0xf0, 0x05, 0x00


	//----- nvinfo : EIATTR_KPARAM_INFO
	.align		4
.L_19:
        /*0048*/ 	.byte	0x04, 0x17
        /*004a*/ 	.short	(.L_21 - .L_20)
.L_20:
        /*004c*/ 	.word	0x00000000
        /*0050*/ 	.short	0x001f
        /*0052*/ 	.short	0x00e0
        /*0054*/ 	.byte	0x00, 0xf0, 0x11, 0x00


	//----- nvinfo : EIATTR_KPARAM_INFO
	.align		4
.L_21:
        /*0058*/ 	.byte	0x04, 0x17
        /*005a*/ 	.short	(.L_23 - .L_22)
.L_22:
        /*005c*/ 	.word	0x00000000
        /*0060*/ 	.short	0x001e
        /*0062*/ 	.short	0x00dc
        /*0064*/ 	.byte	0x00, 0xf0, 0x11, 0x00


	//----- nvinfo : EIATTR_KPARAM_INFO
	.align		4
.L_23:
        /*0068*/ 	.byte	0x04, 0x17
        /*006a*/ 	.short	(.L_25 - .L_24)
.L_24:
        /*006c*/ 	.word	0x00000000
        /*0070*/ 	.short	0x001d
        /*0072*/ 	.short	0x00d8
        /*0074*/ 	.byte	0x00, 0xf0, 0x11, 0x00


	//----- nvinfo : EIATTR_KPARAM_INFO
	.align		4
.L_25:
        /*0078*/ 	.byte	0x04, 0x17
        /*007a*/ 	.short	(.L_27 - .L_26)
.L_26:
        /*007c*/ 	.word	0x00000000
        /*0080*/ 	.short	0x001c
        /*0082*/ 	.short	0x00d4
        /*0084*/ 	.byte	0x00, 0xf0, 0x11, 0x00


	//----- nvinfo : EIATTR_KPARAM_INFO
	.align		4
.L_27:
        /*0088*/ 	.byte	0x04, 0x17
        /*008a*/ 	.short	(.L_29 - .L_28)
.L_28:
        /*008c*/ 	.word	0x00000000
        /*0090*/ 	.short	0x001b
        /*0092*/ 	.short	0x00d0
        /*0094*/ 	.byte	0x00, 0xf0, 0x11, 0x00


	//----- nvinfo : EIATTR_KPARAM_INFO
	.align		4
.L_29:
        /*0098*/ 	.byte	0x04, 0x17
        /*009a*/ 	.short	(.L_31 - .L_30)
.L_30:
        /*009c*/ 	.word	0x00000000
        /*00a0*/ 	.short	0x001a
        /*00a2*/ 	.short	0x00cc
        /*00a4*/ 	.byte	0x00, 0xf0, 0x11, 0x00


	//----- nvinfo : EIATTR_KPARAM_INFO
	.align		4
.L_31:
        /*00a8*/ 	.byte	0x04, 0x17
        /*00aa*/ 	.short	(.L_33 - .L_32)
.L_32:
        /*00ac*/ 	.word	0x00000000
        /*00b0*/ 	.short	0x0019
        /*00b2*/ 	.short	0x00c8
        /*00b4*/ 	.byte	0x00, 0xf0, 0x11, 0x00


	//----- nvinfo : EIATTR_KPARAM_INFO
	.align		4
.L_33:
        /*00b8*/ 	.byte	0x04, 0x17
        /*00ba*/ 	.short	(.L_35 - .L_34)
.L_34:
        /*00bc*/ 	.word	0x00000000
        /*00c0*/ 	.short	0x0018
        /*00c2*/ 	.short	0x00c0
        /*00c4*/ 	.byte	0x00, 0xf5, 0x21, 0x00


	//----- nvinfo : EIATTR_KPARAM_INFO
	.align		4
.L_35:
        /*00c8*/ 	.byte	0x04, 0x17
        /*00ca*/ 	.short	(.L_37 - .L_36)
.L_36:
        /*00cc*/ 	.word	0x00000000
        /*00d0*/ 	.short	0x0017
        /*00d2*/ 	.short	0x00b8
        /*00d4*/ 	.byte	0x00, 0xf5, 0x21, 0x00


	//----- nvinfo : EIATTR_KPARAM_INFO
	.align		4
.L_37:
        /*00d8*/ 	.byte	0x04, 0x17
        /*00da*/ 	.short	(.L_39 - .L_38)
.L_38:
        /*00dc*/ 	.word	0x00000000
        /*00e0*/ 	.short	0x0016
        /*00e2*/ 	.short	0x00b0
        /*00e4*/ 	.byte	0x00, 0xf5, 0x21, 0x00


	//----- nvinfo : EIATTR_KPARAM_INFO
	.align		4
.L_39:
        /*00e8*/ 	.byte	0x04, 0x17
        /*00ea*/ 	.short	(.L_41 - .L_40)
.L_40:
        /*00ec*/ 	.word	0x00000000
        /*00f0*/ 	.short	0x0015
        /*00f2*/ 	.short	0x00a8
        /*00f4*/ 	.byte	0x00, 0xf5, 0x21, 0x00


	//----- nvinfo : EIATTR_KPARAM_INFO
	.align		4
.L_41:
        /*00f8*/ 	.byte	0x04, 0x17
        /*00fa*/ 	.short	(.L_43 - .L_42)
.L_42:
        /*00fc*/ 	.word	0x00000000
        /*0100*/ 	.short	0x0014
        /*0102*/ 	.short	0x00a0
        /*0104*/ 	.byte	0x00, 0xf5, 0x21, 0x00


	//----- nvinfo : EIATTR_KPARAM_INFO
	.align		4
.L_43:
        /*0108*/ 	.byte	0x04, 0x17
        /*010a*/ 	.short	(.L_45 - .L_44)
.L_44:
        /*010c*/ 	.word	0x00000000
        /*0110*/ 	.short	0x0013
        /*0112*/ 	.short	0x0098
        /*0114*/ 	.byte	0x00, 0xf5, 0x21, 0x00


	//----- nvinfo : EIATTR_KPARAM_INFO
	.align		4
.L_45:
        /*0118*/ 	.byte	0x04, 0x17
        /*011a*/ 	.short	(.L_47 - .L_46)
.L_46:
        /*011c*/ 	.word	0x00000000
        /*0120*/ 	.short	0x0012
        /*0122*/ 	.short	0x0090
        /*0124*/ 	.byte	0x00, 0xf5, 0x21, 0x00


	//----- nvinfo : EIATTR_KPARAM_INFO
	.align		4
.L_47:
        /*0128*/ 	.byte	0x04, 0x17
        /*012a*/ 	.short	(.L_49 - .L_48)
.L_48:
        /*012c*/ 	.word	0x00000000
        /*0130*/ 	.short	0x0011
        /*0132*/ 	.short	0x0088
        /*0134*/ 	.byte	0x00, 0xf5, 0x21, 0x00


	//----- nvinfo : EIATTR_KPARAM_INFO
	.align		4
.L_49:
        /*0138*/ 	.byte	0x04, 0x17
        /*013a*/ 	.short	(.L_51 - .L_50)
.L_50:
        /*013c*/ 	.word	0x00000000
        /*0140*/ 	.short	0x0010
        /*0142*/ 	.short	0x0080
        /*0144*/ 	.byte	0x00, 0xf5, 0x21, 0x00


	//----- nvinfo : EIATTR_KPARAM_INFO
	.align		4
.L_51:
        /*0148*/ 	.byte	0x04, 0x17
        /*014a*/ 	.short	(.L_53 - .L_52)
.L_52:
        /*014c*/ 	.word	0x00000000
        /*0150*/ 	.short	0x000f
        /*0152*/ 	.short	0x0078
        /*0154*/ 	.byte	0x00, 0xf5, 0x21, 0x00


	//----- nvinfo : EIATTR_KPARAM_INFO
	.align		4
.L_53:
        /*0158*/ 	.byte	0x04, 0x17
        /*015a*/ 	.short	(.L_55 - .L_54)
.L_54:
        /*015c*/ 	.word	0x00000000
        /*0160*/ 	.short	0x000e
        /*0162*/ 	.short	0x0070
        /*0164*/ 	.byte	0x00, 0xf5, 0x21, 0x00


	//----- nvinfo : EIATTR_KPARAM_INFO
	.align		4
.L_55:
        /*0168*/ 	.byte	0x04, 0x17
        /*016a*/ 	.short	(.L_57 - .L_56)
.L_56:
        /*016c*/ 	.word	0x00000000
        /*0170*/ 	.short	0x000d
        /*0172*/ 	.short	0x0068
        /*0174*/ 	.byte	0x00, 0xf5, 0x21, 0x00


	//----- nvinfo : EIATTR_KPARAM_INFO
	.align		4
.L_57:
        /*0178*/ 	.byte	0x04, 0x17
        /*017a*/ 	.short	(.L_59 - .L_58)
.L_58:
        /*017c*/ 	.word	0x00000000
        /*0180*/ 	.short	0x000c
        /*0182*/ 	.short	0x0060
        /*0184*/ 	.byte	0x00, 0xf5, 0x21, 0x00


	//----- nvinfo : EIATTR_KPARAM_INFO
	.align		4
.L_59:
        /*0188*/ 	.byte	0x04, 0x17
        /*018a*/ 	.short	(.L_61 - .L_60)
.L_60:
        /*018c*/ 	.word	0x00000000
        /*0190*/ 	.short	0x000b
        /*0192*/ 	.short	0x0058
        /*0194*/ 	.byte	0x00, 0xf5, 0x21, 0x00


	//----- nvinfo : EIATTR_KPARAM_INFO
	.align		4
.L_61:
        /*0198*/ 	.byte	0x04, 0x17
        /*019a*/ 	.short	(.L_63 - .L_62)
.L_62:
        /*019c*/ 	.word	0x00000000
        /*01a0*/ 	.short	0x000a
        /*01a2*/ 	.short	0x0050
        /*01a4*/ 	.byte	0x00, 0xf5, 0x21, 0x00


	//----- nvinfo : EIATTR_KPARAM_INFO
	.align		4
.L_63:
        /*01a8*/ 	.byte	0x04, 0x17
        /*01aa*/ 	.short	(.L_65 - .L_64)
.L_64:
        /*01ac*/ 	.word	0x00000000
        /*01b0*/ 	.short	0x0009
        /*01b2*/ 	.short	0x0048
        /*01b4*/ 	.byte	0x00, 0xf5, 0x21, 0x00


	//----- nvinfo : EIATTR_KPARAM_INFO
	.align		4
.L_65:
        /*01b8*/ 	.byte	0x04, 0x17
        /*01ba*/ 	.short	(.L_67 - .L_66)
.L_66:
        /*01bc*/ 	.word	0x00000000
        /*01c0*/ 	.short	0x0008
        /*01c2*/ 	.short	0x0040
        /*01c4*/ 	.byte	0x00, 0xf5, 0x21, 0x00


	//----- nvinfo : EIATTR_KPARAM_INFO
	.align		4
.L_67:
        /*01c8*/ 	.byte	0x04, 0x17
        /*01ca*/ 	.short	(.L_69 - .L_68)
.L_68:
        /*01cc*/ 	.word	0x00000000
        /*01d0*/ 	.short	0x0007
        /*01d2*/ 	.short	0x0038
        /*01d4*/ 	.byte	0x00, 0xf5, 0x21, 0x00


	//----- nvinfo : EIATTR_KPARAM_INFO
	.align		4
.L_69:
        /*01d8*/ 	.byte	0x04, 0x17
        /*01da*/ 	.short	(.L_71 - .L_70)
.L_70:
        /*01dc*/ 	.word	0x00000000
        /*01e0*/ 	.short	0x0006
        /*01e2*/ 	.short	0x0030
        /*01e4*/ 	.byte	0x00, 0xf5, 0x21, 0x00


	//----- nvinfo : EIATTR_KPARAM_INFO
	.align		4
.L_71:
        /*01e8*/ 	.byte	0x04, 0x17
        /*01ea*/ 	.short	(.L_73 - .L_72)
.L_72:
        /*01ec*/ 	.word	0x00000000
        /*01f0*/ 	.short	0x0005
        /*01f2*/ 	.short	0x0028
        /*01f4*/ 	.byte	0x00, 0xf5, 0x21, 0x00


	//----- nvinfo : EIATTR_KPARAM_INFO
	.align		4
.L_73:
        /*01f8*/ 	.byte	0x04, 0x17
        /*01fa*/ 	.short	(.L_75 - .L_74)
.L_74:
        /*01fc*/ 	.word	0x00000000
        /*0200*/ 	.short	0x0004
        /*0202*/ 	.short	0x0020
        /*0204*/ 	.byte	0x00, 0xf5, 0x21, 0x00


	//----- nvinfo : EIATTR_KPARAM_INFO
	.align		4
.L_75:
        /*0208*/ 	.byte	0x04, 0x17
        /*020a*/ 	.short	(.L_77 - .L_76)
.L_76:
        /*020c*/ 	.word	0x00000000
        /*0210*/ 	.short	0x0003
        /*0212*/ 	.short	0x0018
        /*0214*/ 	.byte	0x00, 0xf5, 0x21, 0x00


	//----- nvinfo : EIATTR_KPARAM_INFO
	.align		4
.L_77:
        /*0218*/ 	.byte	0x04, 0x17
        /*021a*/ 	.short	(.L_79 - .L_78)
.L_78:
        /*021c*/ 	.word	0x00000000
        /*0220*/ 	.short	0x0002
        /*0222*/ 	.short	0x0010
        /*0224*/ 	.byte	0x00, 0xf5, 0x21, 0x00


	//----- nvinfo : EIATTR_KPARAM_INFO
	.align		4
.L_79:
        /*0228*/ 	.byte	0x04, 0x17
        /*022a*/ 	.short	(.L_81 - .L_80)
.L_80:
        /*022c*/ 	.word	0x00000000
        /*0230*/ 	.short	0x0001
        /*0232*/ 	.short	0x0008
        /*0234*/ 	.byte	0x00, 0xf5, 0x21, 0x00


	//----- nvinfo : EIATTR_KPARAM_INFO
	.align		4
.L_81:
        /*0238*/ 	.byte	0x04, 0x17
        /*023a*/ 	.short	(.L_83 - .L_82)
.L_82:
        /*023c*/ 	.word	0x00000000
        /*0240*/ 	.short	0x0000
        /*0242*/ 	.short	0x0000
        /*0244*/ 	.byte	0x00, 0xf5, 0x21, 0x00


	//----- nvinfo : EIATTR_SPARSE_MMA_MASK
	.align		4
.L_83:
        /*0248*/ 	.byte	0x03, 0x50
        /*024a*/ 	.short	0x0000


	//----- nvinfo : EIATTR_MAXREG_COUNT
	.align		4
        /*024c*/ 	.byte	0x03, 0x1b
        /*024e*/ 	.short	0x00ff


	//----- nvinfo : EIATTR_MERCURY_ISA_VERSION
	.align		4
        /*0250*/ 	.byte	0x03, 0x5f
        /*0252*/ 	.short	0x0101


	//----- nvinfo : EIATTR_VRC_CTA_INIT_COUNT
	.align		4
        /*0254*/ 	.byte	0x02, 0x4a
	.zero		1
	.zero		1


	//----- nvinfo : EIATTR_EXIT_INSTR_OFFSETS
	.align		4
        /*0258*/ 	.byte	0x04, 0x1c
        /*025a*/ 	.short	(.L_85 - .L_84)


	//   ....[0]....
.L_84:
        /*025c*/ 	.word	0x000001e0


	//   ....[1]....
        /*0260*/ 	.word	0x000012d0


	//   ....[2]....
        /*0264*/ 	.word	0x00001350


	//   ....[3]....
        /*0268*/ 	.word	0x000013a0


	//   ....[4]....
        /*026c*/ 	.word	0x00002010


	//   ....[5]....
        /*0270*/ 	.word	0x00002050


	//----- nvinfo : EIATTR_CRS_STACK_SIZE
	.align		4
.L_85:
        /*0274*/ 	.byte	0x04, 0x1e
        /*0276*/ 	.short	(.L_87 - .L_86)
.L_86:
        /*0278*/ 	.word	0x00000000


	//----- nvinfo : EIATTR_CBANK_PARAM_SIZE
	.align		4
.L_87:
        /*027c*/ 	.byte	0x03, 0x19
        /*027e*/ 	.short	0x0100


	//----- nvinfo : EIATTR_PARAM_CBANK
	.align		4
        /*0280*/ 	.byte	0x04, 0x0a
        /*0282*/ 	.short	(.L_89 - .L_88)
	.align		4
.L_88:
        /*0284*/ 	.word	index@(.nv.constant0._Z11el_velocityPfS_S_S_S_S_S_S_S_S_S_S_S_S_S_S_S_S_S_S_S_S_S_S_S_iifffiibS_S_S_)
        /*0288*/ 	.short	0x0380
        /*028a*/ 	.short	0x0100


	//----- nvinfo : EIATTR_SW_WAR
	.align		4
.L_89:
        /*028c*/ 	.byte	0x04, 0x36
        /*028e*/ 	.short	(.L_91 - .L_90)
.L_90:
        /*0290*/ 	.word	0x00000008
.L_91:


//--------------------- .nv.callgraph             --------------------------
	.section	.nv.callgraph,"",@"SHT_CUDA_CALLGRAPH"
	.align	4
	.sectionentsize	8
	.align		4
        /*0000*/ 	.word	0x00000000
	.align		4
        /*0004*/ 	.word	0xffffffff
	.align		4
        /*0008*/ 	.word	0x00000000
	.align		4
        /*000c*/ 	.word	0xfffffffe
	.align		4
        /*0010*/ 	.word	0x00000000
	.align		4
        /*0014*/ 	.word	0xfffffffd
	.align		4
        /*0018*/ 	.word	0x00000000
	.align		4
        /*001c*/ 	.word	0xfffffffc


//--------------------- .text._Z11el_velocityPfS_S_S_S_S_S_S_S_S_S_S_S_S_S_S_S_S_S_S_S_S_S_S_S_iifffiibS_S_S_ --------------------------
	.section	.text._Z11el_velocityPfS_S_S_S_S_S_S_S_S_S_S_S_S_S_S_S_S_S_S_S_S_S_S_S_iifffiibS_S_S_,"ax",@progbits
	.align	128
        .global         _Z11el_velocityPfS_S_S_S_S_S_S_S_S_S_S_S_S_S_S_S_S_S_S_S_S_S_S_S_iifffiibS_S_S_
        .type           _Z11el_velocityPfS_S_S_S_S_S_S_S_S_S_S_S_S_S_S_S_S_S_S_S_S_S_S_S_iifffiibS_S_S_,@function
        .size           _Z11el_velocityPfS_S_S_S_S_S_S_S_S_S_S_S_S_S_S_S_S_S_S_S_S_S_S_S_iifffiibS_S_S_,(.L_x_55 - _Z11el_velocityPfS_S_S_S_S_S_S_S_S_S_S_S_S_S_S_S_S_S_S_S_S_S_S_S_iifffiibS_S_S_)
        .other          _Z11el_velocityPfS_S_S_S_S_S_S_S_S_S_S_S_S_S_S_S_S_S_S_S_S_S_S_S_iifffiibS_S_S_,@"STO_CUDA_ENTRY STV_DEFAULT"
_Z11el_velocityPfS_S_S_S_S_S_S_S_S_S_S_S_S_S_S_S_S_S_S_S_S_S_S_S_iifffiibS_S_S_:
.text._Z11el_velocityPfS_S_S_S_S_S_S_S_S_S_S_S_S_S_S_S_S_S_S_S_S_S_S_S_iifffiibS_S_S_:
[----:B------:R-:W-:Y:S01]  /*0000*/  LDC R1, c[0x0][0x37c] ;  /* 0x0000df00ff017b82 */ /* 0x000fe20000000800 */
[----:B------:R-:W0:Y:S07]  /*0010*/  S2R R0, SR_TID.X ;  /* 0x0000000000007919 */ /* 0x000e2e0000002100 */
[----:B------:R-:W0:Y:S01]  /*0020*/  LDC R9, c[0x0][0x360] ;  /* 0x0000d800ff097b82 */ /* 0x000e220000000800 */
[----:B------:R-:W1:Y:S01]  /*0030*/  LDCU UR5, c[0x0][0x448] ;  /* 0x00008900ff0577ac */ /* 0x000e620008000800 */
[----:B------:R-:W2:Y:S01]  /*0040*/  S2R R7, SR_TID.Y ;  /* 0x0000000000077919 */ /* 0x000ea20000002200 */
[----:B------:R-:W3:Y:S05]  /*0050*/  LDCU.64 UR8, c[0x0][0x358] ;  /* 0x00006b00ff0877ac */ /* 0x000eea0008000a00 */
[----:B------:R-:W0:Y:S08]  /*0060*/  S2UR UR4, SR_CTAID.X ;  /* 0x00000000000479c3 */ /* 0x000e300000002500 */
[----:B------:R-:W2:Y:S08]  /*0070*/  S2UR UR6, SR_CTAID.Y ;  /* 0x00000000000679c3 */ /* 0x000eb00000002600 */
[----:B------:R-:W2:Y:S08]  /*0080*/  LDC R8, c[0x0][0x364] ;  /* 0x0000d900ff087b82 */ /* 0x000eb00000000800 */
[----:B------:R-:W4:Y:S01]  /*0090*/  LDC.64 R4, c[0x0][0x3e0] ;  /* 0x0000f800ff047b82 */ /* 0x000f220000000a00 */
[----:B0-----:R-:W-:Y:S01]  /*00a0*/  IMAD R9, R9, UR4, R0 ;  /* 0x0000000409097c24 */ /* 0x001fe2000f8e0200 */
[----:B------:R-:W0:Y:S06]  /*00b0*/  LDCU.U8 UR4, c[0x0][0x464] ;  /* 0x00008c80ff0477ac */ /* 0x000e2c0008000000 */
[----:B------:R-:W0:Y:S01]  /*00c0*/  LDC.64 R2, c[0x0][0x3d8] ;  /* 0x0000f600ff027b82 */ /* 0x000e220000000a00 */
[----:B--2---:R-:W-:-:S04]  /*00d0*/  IMAD R8, R8, UR6, R7 ;  /* 0x0000000608087c24 */ /* 0x004fc8000f8e0207 */
[----:B-1----:R-:W-:-:S04]  /*00e0*/  IMAD R7, R8, UR5, R9 ;  /* 0x0000000508077c24 */ /* 0x002fc8000f8e0209 */
[----:B----4-:R-:W-:-:S06]  /*00f0*/  IMAD.WIDE R4, R7, 0x4, R4 ;  /* 0x0000000407047825 */ /* 0x010fcc00078e0204 */
[----:B---3--:R1:W5:Y:S01]  /*0100*/  LDG.E R4, desc[UR8][R4.64] ;  /* 0x0000000804047981 */ /* 0x008362000c1e1900 */
[----:B0-----:R-:W-:-:S05]  /*0110*/  IMAD.WIDE R2, R7, 0x4, R2 ;  /* 0x0000000407027825 */ /* 0x001fca00078e0202 */
[----:B------:R1:W5:Y:S01]  /*0120*/  LDG.E R6, desc[UR8][R2.64] ;  /* 0x0000000802067981 */ /* 0x000362000c1e1900 */
[----:B------:R-:W-:-:S04]  /*0130*/  UPRMT UR4, UR4, 0x8880, URZ ;  /* 0x0000888004047896 */ /* 0x000fc800080000ff */
[----:B------:R-:W-:-:S09]  /*0140*/  UISETP.NE.AND UP0, UPT, UR4, URZ, UPT ;  /* 0x000000ff0400728c */ /* 0x000fd2000bf05270 */
[----:B-1----:R-:W-:Y:S05]  /*0150*/  BRA.U !UP0, `(.L_x_0) ;  /* 0x0000001108607547 */ /* 0x002fea000b800000 */
[----:B------:R-:W0:Y:S01]  /*0160*/  LDCU UR4, c[0x0][0x460] ;  /* 0x00008c00ff0477ac */ /* 0x000e220008000800 */
[----:B------:R-:W1:Y:S01]  /*0170*/  LDCU UR6, c[0x0][0x44c] ;  /* 0x00008980ff0677ac */ /* 0x000e620008000800 */
[----:B0-----:R-:W-:-:S06]  /*0180*/  UIADD3 UR4, UPT, UPT, UR5, -0x3, -UR4 ;  /* 0xfffffffd05047890 */ /* 0x001fcc000fffe804 */
[----:B------:R-:W-:Y:S01]  /*0190*/  ISETP.GT.AND P0, PT, R9, UR4, PT ;  /* 0x0000000409007c0c */ /* 0x000fe2000bf04270 */
[----:B-1----:R-:W-:-:S03]  /*01a0*/  UIADD3 UR4, UPT, UPT, UR6, -0x3, URZ ;  /* 0xfffffffd06047890 */ /* 0x002fc6000fffe0ff */
[----:B------:R-:W-:-:S04]  /*01b0*/  ISETP.LT.OR P0, PT, R9, 0x2, P0 ;  /* 0x000000020900780c */ /* 0x000fc80000701670 */
[----:B------:R-:W-:-:S04]  /*01c0*/  ISETP.LT.U32.OR P0, PT, R8, 0x2, P0 ;  /* 0x000000020800780c */ /* 0x000fc80000701470 */
[----:B------:R-:W-:-:S13]  /*01d0*/  ISETP.GT.OR P0, PT, R8, UR4, P0 ;  /* 0x0000000408007c0c */ /* 0x000fda0008704670 */
[----:B------:R-:W-:Y:S05]  /*01e0*/  @P0 EXIT ;  /* 0x000000000000094d */ /* 0x000fea0003800000 */
[----:B------:R-:W0:Y:S08]  /*01f0*/  LDC.64 R2, c[0x0][0x390] ;  /* 0x0000e400ff027b82 */ /* 0x000e300000000a00 */
[----:B------:R-:W1:Y:S01]  /*0200*/  LDC R17, c[0x0][0x454] ;  /* 0x00011500ff117b82 */ /* 0x000e620000000800 */
[----:B0-----:R-:W-:-:S05]  /*0210*/  IMAD.WIDE R2, R7, 0x4, R2 ;  /* 0x0000000407027825 */ /* 0x001fca00078e0202 */
[----:B------:R-:W2:Y:S04]  /*0220*/  LDG.E R0, desc[UR8][R2.64+0x4] ;  /* 0x0000040802007981 */ /* 0x000ea8000c1e1900 */
[----:B------:R-:W2:Y:S04]  /*0230*/  LDG.E R5, desc[UR8][R2.64] ;  /* 0x0000000802057981 */ /* 0x000ea8000c1e1900 */
[----:B------:R-:W3:Y:S04]  /*0240*/  LDG.E R11, desc[UR8][R2.64+0x8] ;  /* 0x00000808020b7981 */ /* 0x000ee8000c1e1900 */
[----:B------:R-:W4:Y:S01]  /*0250*/  LDG.E R13, desc[UR8][R2.64+-0x4] ;  /* 0xfffffc08020d7981 */ /* 0x000f22000c1e1900 */
[----:B-1----:R-:W-:Y:S01]  /*0260*/  FMUL R17, R17, 24 ;  /* 0x41c0000011117820 */ /* 0x002fe20000400000 */
[----:B------:R-:W-:Y:S03]  /*0270*/  BSSY.RECONVERGENT B2, `(.L_x_1) ;  /* 0x0000010000027945 */ /* 0x000fe60003800200 */
[----:B------:R-:W0:Y:S01]  /*0280*/  MUFU.RCP R10, R17 ;  /* 0x00000011000a7308 */ /* 0x000e220000001000 */
[----:B--2---:R-:W-:-:S04]  /*0290*/  FADD R0, R0, -R5 ;  /* 0x8000000500007221 */ /* 0x004fc80000000000 */
[----:B---3--:R-:W-:Y:S01]  /*02a0*/  FFMA R0, R0, 27, -R11 ;  /* 0x41d8000000007823 */ /* 0x008fe2000000080b */
[----:B0-----:R-:W-:-:S03]  /*02b0*/  FFMA R11, -R17, R10, 1 ;  /* 0x3f800000110b7423 */ /* 0x001fc6000000010a */
[----:B----4-:R-:W-:Y:S01]  /*02c0*/  FADD R5, R0, R13 ;  /* 0x0000000d00057221 */ /* 0x010fe20000000000 */
[----:B------:R-:W-:-:S03]  /*02d0*/  FFMA R0, R10, R11, R10 ;  /* 0x0000000b0a007223 */ /* 0x000fc6000000000a */
[----:B------:R-:W0:Y:S01]  /*02e0*/  FCHK P0, R5, R17 ;  /* 0x0000001105007302 */ /* 0x000e220000000000 */
[----:B------:R-:W-:-:S04]  /*02f0*/  FFMA R11, R5, R0, RZ ;  /* 0x00000000050b7223 */ /* 0x000fc800000000ff */
[----:B------:R-:W-:-:S04]  /*0300*/  FFMA R2, -R17, R11, R5 ;  /* 0x0000000b11027223 */ /* 0x000fc80000000105 */
[----:B------:R-:W-:Y:S01]  /*0310*/  FFMA R0, R0, R2, R11 ;  /* 0x0000000200007223 */ /* 0x000fe2000000000b */
[----:B0-----:R-:W-:Y:S06]  /*0320*/  @!P0 BRA `(.L_x_2) ;  /* 0x0000000000108947 */ /* 0x001fec0003800000 */
[----:B------:R-:W-:Y:S02]  /*0330*/  MOV R2, R17 ;  /* 0x0000001100027202 */ /* 0x000fe40000000f00 */
[----:B------:R-:W-:-:S07]  /*0340*/  MOV R10, 0x360 ;  /* 0x00000360000a7802 */ /* 0x000fce0000000f00 */
[----:B-----5:R-:W-:Y:S05]  /*0350*/  CALL.REL.NOINC `($__internal_0_$__cuda_sm3x_div_rn_noftz_f32_slowpath) ;  /* 0x0000001c00407944 */ /* 0x020fea0003c00000 */
[----:B------:R-:W-:-:S07]  /*0360*/  MOV R0, R2 ;  /* 0x0000000200007202 */ /* 0x000fce0000000f00 */
.L_x_2:
[----:B------:R-:W-:Y:S05]  /*0370*/  BSYNC.RECONVERGENT B2 ;  /* 0x0000000000027941 */ /* 0x000fea0003800200 */
.L_x_1:
[----:B------:R-:W0:Y:S08]  /*0380*/  LDC R3, c[0x0][0x448] ;  /* 0x00011200ff037b82 */ /* 0x000e300000000800 */
[----:B------:R-:W1:Y:S01]  /*0390*/  LDC.64 R10, c[0x0][0x3a0] ;  /* 0x0000e800ff0a7b82 */ /* 0x000e620000000a00 */
[----:B0-----:R-:W-:Y:S02]  /*03a0*/  IADD3 R16, PT, PT, R7, -R3, RZ ;  /* 0x8000000307107210 */ /* 0x001fe40007ffe0ff */
[----:B------:R-:W-:-:S04]  /*03b0*/  IADD3 R2, PT, PT, -R3, RZ, RZ ;  /* 0x000000ff03027210 */ /* 0x000fc80007ffe1ff */
[----:B------:R-:W-:Y:S01]  /*03c0*/  LEA R13, R2, R7, 0x1 ;  /* 0x00000007020d7211 */ /* 0x000fe200078e08ff */
[----:B-1----:R-:W-:-:S04]  /*03d0*/  IMAD.WIDE R14, R7, 0x4, R10 ;  /* 0x00000004070e7825 */ /* 0x002fc800078e020a */
[----:B------:R-:W-:Y:S01]  /*03e0*/  IMAD.WIDE R18, R16, 0x4, R10 ;  /* 0x0000000410127825 */ /* 0x000fe200078e020a */
[----:B------:R-:W2:Y:S03]  /*03f0*/  LDG.E R5, desc[UR8][R14.64] ;  /* 0x000000080e057981 */ /* 0x000ea6000c1e1900 */
[----:B------:R-:W-:Y:S02]  /*0400*/  IMAD.WIDE R2, R3, 0x4, R14 ;  /* 0x0000000403027825 */ /* 0x000fe400078e020e */
[----:B------:R-:W2:Y:S02]  /*0410*/  LDG.E R18, desc[UR8][R18.64] ;  /* 0x0000000812127981 */ /* 0x000ea4000c1e1900 */
[----:B------:R-:W-:Y:S02]  /*0420*/  IMAD.WIDE R10, R13, 0x4, R10 ;  /* 0x000000040d0a7825 */ /* 0x000fe400078e020a */
[----:B------:R0:W3:Y:S01]  /*0430*/  LDG.E R2, desc[UR8][R2.64] ;  /* 0x0000000802027981 */ /* 0x0000e2000c1e1900 */
[----:B------:R-:W1:Y:S03]  /*0440*/  LDC R13, c[0x0][0x458] ;  /* 0x00011600ff0d7b82 */ /* 0x000e660000000800 */
[----:B------:R-:W4:Y:S01]  /*0450*/  LDG.E R10, desc[UR8][R10.64] ;  /* 0x000000080a0a7981 */ /* 0x000f22000c1e1900 */
[----:B-1----:R-:W-:-:S04]  /*0460*/  FMUL R13, R13, 24 ;  /* 0x41c000000d0d7820 */ /* 0x002fc80000400000 */
[----:B------:R-:W1:Y:S01]  /*0470*/  MUFU.RCP R12, R13 ;  /* 0x0000000d000c7308 */ /* 0x000e620000001000 */
[----:B------:R-:W-:Y:S01]  /*0480*/  BSSY.RECONVERGENT B2, `(.L_x_3) ;  /* 0x000000f000027945 */ /* 0x000fe20003800200 */
[----:B-1----:R-:W-:-:S04]  /*0490*/  FFMA R21, -R13, R12, 1 ;  /* 0x3f8000000d157423 */ /* 0x002fc8000000010c */
[----:B------:R-:W-:Y:S01]  /*04a0*/  FFMA R12, R12, R21, R12 ;  /* 0x000000150c0c7223 */ /* 0x000fe2000000000c */
[----:B0-----:R-:W-:Y:S01]  /*04b0*/  MOV R3, R0 ;  /* 0x0000000000037202 */ /* 0x001fe20000000f00 */
[----:B--2---:R-:W-:-:S04]  /*04c0*/  FADD R5, R5, -R18 ;  /* 0x8000001205057221 */ /* 0x004fc80000000000 */
[----:B---3--:R-:W-:-:S04]  /*04d0*/  FFMA R5, R5, 27, -R2 ;  /* 0x41d8000005057823 */ /* 0x008fc80000000802 */
[----:B----4-:R-:W-:-:S04]  /*04e0*/  FADD R5, R5, R10 ;  /* 0x0000000a05057221 */ /* 0x010fc80000000000 */
        /* <DEDUP_REMOVED lines=8> */
.L_x_4:
[----:B------:R-:W-:Y:S05]  /*0570*/  BSYNC.RECONVERGENT B2 ;  /* 0x0000000000027941 */ /* 0x000fea0003800200 */
.L_x_3:
[----:B------:R-:W0:Y:S01]  /*0580*/  LDCU UR4, c[0x0][0x460] ;  /* 0x00008c00ff0477ac */ /* 0x000e220008000800 */
[----:B------:R-:W-:Y:S01]  /*0590*/  BSSY.RECONVERGENT B2, `(.L_x_5) ;  /* 0x0000028000027945 */ /* 0x000fe20003800200 */
[----:B------:R-:W-:Y:S01]  /*05a0*/  MOV R0, R2 ;  /* 0x0000000200007202 */ /* 0x000fe20000000f00 */
[----:B------:R-:W0:Y:S01]  /*05b0*/  LDCU UR6, c[0x0][0x45c] ;  /* 0x00008b80ff0677ac */ /* 0x000e220008000800 */
[----:B------:R-:W1:Y:S01]  /*05c0*/  LDCU UR5, c[0x0][0x448] ;  /* 0x00008900ff0577ac */ /* 0x000e620008000800 */
[----:B0-----:R-:W-:-:S04]  /*05d0*/  UIADD3 UR4, UPT, UPT, UR4, UR6, URZ ;  /* 0x0000000604047290 */ /* 0x001fc8000fffe0ff */
[----:B------:R-:W-:-:S04]  /*05e0*/  ULOP3.LUT UR4, URZ, UR4, URZ, 0x33, !UPT ;  /* 0x00000004ff047292 */ /* 0x000fc8000f8e33ff */
[----:B-1----:R-:W-:-:S06]  /*05f0*/  UIADD3 UR4, UPT, UPT, UR4, UR5, URZ ;  /* 0x0000000504047290 */ /* 0x002fcc000fffe0ff */
[----:B------:R-:W-:-:S04]  /*0600*/  ISETP.GT.AND P0, PT, R9, UR4, PT ;  /* 0x0000000409007c0c */ /* 0x000fc8000bf04270 */
[----:B------:R-:W-:-:S13]  /*0610*/  ISETP.LT.OR P0, PT, R9, UR6, P0 ;  /* 0x0000000609007c0c */ /* 0x000fda0008701670 */
[----:B------:R-:W-:Y:S05]  /*0620*/  @!P0 BRA `(.L_x_6) ;  /* 0x0000000000788947 */ /* 0x000fea0003800000 */
[----:B------:R-:W0:Y:S08]  /*0630*/  LDC.64 R20, c[0x0][0x408] ;  /* 0x00010200ff147b82 */ /* 0x000e300000000a00 */
[----:B------:R-:W1:Y:S08]  /*0640*/  LDC.64 R22, c[0x0][0x410] ;  /* 0x00010400ff167b82 */ /* 0x000e700000000a00 */
[----:B------:R-:W2:Y:S01]  /*0650*/  LDC.64 R10, c[0x0][0x3a8] ;  /* 0x0000ea00ff0a7b82 */ /* 0x000ea20000000a00 */
[----:B0-----:R-:W-:-:S07]  /*0660*/  IMAD.WIDE.U32 R20, R9, 0x4, R20 ;  /* 0x0000000409147825 */ /* 0x001fce00078e0014 */
[----:B------:R-:W0:Y:S01]  /*0670*/  LDC.64 R24, c[0x0][0x400] ;  /* 0x00010000ff187b82 */ /* 0x000e220000000a00 */
[----:B------:R-:W3:Y:S01]  /*0680*/  LDG.E R20, desc[UR8][R20.64] ;  /* 0x0000000814147981 */ /* 0x000ee2000c1e1900 */
[----:B-1----:R-:W-:-:S05]  /*0690*/  IMAD.WIDE.U32 R22, R9, 0x4, R22 ;  /* 0x0000000409167825 */ /* 0x002fca00078e0016 */
[----:B------:R-:W4:Y:S01]  /*06a0*/  LDG.E R18, desc[UR8][R22.64] ;  /* 0x0000000816127981 */ /* 0x000f22000c1e1900 */
[----:B--2---:R-:W-:-:S05]  /*06b0*/  IMAD.WIDE R10, R7, 0x4, R10 ;  /* 0x00000004070a7825 */ /* 0x004fca00078e020a */
[----:B------:R-:W4:Y:S01]  /*06c0*/  LDG.E R5, desc[UR8][R10.64] ;  /* 0x000000080a057981 */ /* 0x000f22000c1e1900 */
[----:B0-----:R-:W-:-:S04]  /*06d0*/  IMAD.WIDE.U32 R24, R9, 0x4, R24 ;  /* 0x0000000409187825 */ /* 0x001fc800078e0018 */
[----:B---3--:R-:W-:-:S04]  /*06e0*/  FMUL R19, R3, R20 ;  /* 0x0000001403137220 */ /* 0x008fc80000400000 */
[----:B----4-:R-:W-:-:S05]  /*06f0*/  FFMA R18, R18, R5, R19 ;  /* 0x0000000512127223 */ /* 0x010fca0000000013 */
[----:B------:R0:W-:Y:S04]  /*0700*/  STG.E desc[UR8][R10.64], R18 ;  /* 0x000000120a007986 */ /* 0x0001e8000c101908 */
[----:B------:R-:W2:Y:S01]  /*0710*/  LDG.E R2, desc[UR8][R24.64] ;  /* 0x0000000818027981 */ /* 0x000ea2000c1e1900 */
[----:B------:R-:W-:Y:S01]  /*0720*/  BSSY.RECONVERGENT B3, `(.L_x_7) ;  /* 0x000000d000037945 */ /* 0x000fe20003800200 */
[----:B--2---:R-:W1:Y:S08]  /*0730*/  MUFU.RCP R5, R2 ;  /* 0x0000000200057308 */ /* 0x004e700000001000 */
[----:B------:R-:W2:Y:S01]  /*0740*/  FCHK P1, R3, R2 ;  /* 0x0000000203007302 */ /* 0x000ea20000020000 */
[----:B-1----:R-:W-:-:S04]  /*0750*/  FFMA R12, -R2, R5, 1 ;  /* 0x3f800000020c7423 */ /* 0x002fc80000000105 */
[----:B------:R-:W-:-:S04]  /*0760*/  FFMA R12, R5, R12, R5 ;  /* 0x0000000c050c7223 */ /* 0x000fc80000000005 */
[----:B------:R-:W-:-:S04]  /*0770*/  FFMA R5, R3, R12, RZ ;  /* 0x0000000c03057223 */ /* 0x000fc800000000ff */
[----:B------:R-:W-:-:S04]  /*0780*/  FFMA R19, -R2, R5, R3 ;  /* 0x0000000502137223 */ /* 0x000fc80000000103 */
[----:B------:R-:W-:Y:S01]  /*0790*/  FFMA R5, R12, R19, R5 ;  /* 0x000000130c057223 */ /* 0x000fe20000000005 */
[----:B0-2---:R-:W-:Y:S06]  /*07a0*/  @!P1 BRA `(.L_x_8) ;  /* 0x0000000000109947 */ /* 0x005fec0003800000 */
[----:B------:R-:W-:Y:S02]  /*07b0*/  MOV R5, R3 ;  /* 0x0000000300057202 */ /* 0x000fe40000000f00 */
[----:B------:R-:W-:-:S07]  /*07c0*/  MOV R10, 0x7e0 ;  /* 0x000007e0000a7802 */ /* 0x000fce0000000f00 */
[----:B-----5:R-:W-:Y:S05]  /*07d0*/  CALL.REL.NOINC `($__internal_0_$__cuda_sm3x_div_rn_noftz_f32_slowpath) ;  /* 0x0000001800207944 */ /* 0x020fea0003c00000 */
[----:B------:R-:W-:-:S07]  /*07e0*/  MOV R5, R2 ;  /* 0x0000000200057202 */ /* 0x000fce0000000f00 */
.L_x_8:
[----:B------:R-:W-:Y:S05]  /*07f0*/  BSYNC.RECONVERGENT B3 ;  /* 0x0000000000037941 */ /* 0x000fea0003800200 */
.L_x_7:
[----:B------:R-:W-:-:S07]  /*0800*/  FADD R3, R18, R5 ;  /* 0x0000000512037221 */ /* 0x000fce0000000000 */
.L_x_6:
[----:B------:R-:W-:Y:S05]  /*0810*/  BSYNC.RECONVERGENT B2 ;  /* 0x0000000000027941 */ /* 0x000fea0003800200 */
.L_x_5:
[----:B------:R-:W0:Y:S01]  /*0820*/  LDCU UR4, c[0x0][0x44c] ;  /* 0x00008980ff0477ac */ /* 0x000e220008000800 */
[----:B------:R-:W-:Y:S01]  /*0830*/  BSSY.RECONVERGENT B2, `(.L_x_9) ;  /* 0x0000024000027945 */ /* 0x000fe20003800200 */
[----:B------:R-:W0:Y:S02]  /*0840*/  LDCU UR5, c[0x0][0x45c] ;  /* 0x00008b80ff0577ac */ /* 0x000e240008000800 */
[----:B0-----:R-:W-:-:S06]  /*0850*/  UIADD3 UR4, UPT, UPT, UR4, -UR5, URZ ;  /* 0x8000000504047290 */ /* 0x001fcc000fffe0ff */
        /* <DEDUP_REMOVED lines=31> */
.L_x_12:
[----:B------:R-:W-:Y:S05]  /*0a50*/  BSYNC.RECONVERGENT B3 ;  /* 0x0000000000037941 */ /* 0x000fea0003800200 */
.L_x_11:
[----:B------:R-:W-:-:S07]  /*0a60*/  FADD R0, R18, R5 ;  /* 0x0000000512007221 */ /* 0x000fce0000000000 */
.L_x_10:
[----:B------:R-:W-:Y:S05]  /*0a70*/  BSYNC.RECONVERGENT B2 ;  /* 0x0000000000027941 */ /* 0x000fea0003800200 */
.L_x_9:
[----:B------:R-:W0:Y:S01]  /*0a80*/  LDC.64 R10, c[0x0][0x380] ;  /* 0x0000e000ff0a7b82 */ /* 0x000e220000000a00 */
[----:B------:R-:W1:Y:S01]  /*0a90*/  LDCU UR4, c[0x0][0x450] ;  /* 0x00008a00ff0477ac */ /* 0x000e620008000800 */
[----:B0-----:R-:W-:-:S05]  /*0aa0*/  IMAD.WIDE R10, R7, 0x4, R10 ;  /* 0x00000004070a7825 */ /* 0x001fca00078e020a */
[----:B------:R-:W1:Y:S01]  /*0ab0*/  LDG.E R2, desc[UR8][R10.64] ;  /* 0x000000080a027981 */ /* 0x000e62000c1e1900 */
[----:B------:R-:W-:-:S04]  /*0ac0*/  FADD R3, R0, R3 ;  /* 0x0000000300037221 */ /* 0x000fc80000000000 */
[----:B-----5:R-:W-:-:S04]  /*0ad0*/  FMUL R3, R6, R3 ;  /* 0x0000000306037220 */ /* 0x020fc80000400000 */
[----:B-1----:R-:W-:Y:S01]  /*0ae0*/  FFMA R3, R3, UR4, R2 ;  /* 0x0000000403037c23 */ /* 0x002fe20008000002 */
[----:B------:R-:W0:Y:S04]  /*0af0*/  LDCU UR4, c[0x0][0x448] ;  /* 0x00008900ff0477ac */ /* 0x000e280008000800 */
[----:B------:R1:W-:Y:S04]  /*0b00*/  STG.E desc[UR8][R10.64], R3 ;  /* 0x000000030a007986 */ /* 0x0003e8000c101908 */
[----:B------:R-:W2:Y:S04]  /*0b10*/  LDG.E R0, desc[UR8][R14.64] ;  /* 0x000000080e007981 */ /* 0x000ea8000c1e1900 */
[----:B------:R-:W2:Y:S04]  /*0b20*/  LDG.E R5, desc[UR8][R14.64+-0x4] ;  /* 0xfffffc080e057981 */ /* 0x000ea8000c1e1900 */
[----:B------:R-:W3:Y:S04]  /*0b30*/  LDG.E R19, desc[UR8][R14.64+0x4] ;  /* 0x000004080e137981 */ /* 0x000ee8000c1e1900 */
[----:B------:R-:W4:Y:S01]  /*0b40*/  LDG.E R21, desc[UR8][R14.64+-0x8] ;  /* 0xfffff8080e157981 */ /* 0x000f22000c1e1900 */
[----:B------:R-:W1:Y:S01]  /*0b50*/  MUFU.RCP R2, R17 ;  /* 0x0000001100027308 */ /* 0x000e620000001000 */
[----:B------:R-:W-:Y:S01]  /*0b60*/  BSSY.RECONVERGENT B2, `(.L_x_13) ;  /* 0x0000010000027945 */ /* 0x000fe20003800200 */
[----:B--2---:R-:W-:-:S04]  /*0b70*/  FADD R0, R0, -R5 ;  /* 0x8000000500007221 */ /* 0x004fc80000000000 */
[----:B---3--:R-:W-:Y:S01]  /*0b80*/  FFMA R0, R0, 27, -R19 ;  /* 0x41d8000000007823 */ /* 0x008fe20000000813 */
[----:B-1----:R-:W-:-:S03]  /*0b90*/  FFMA R19, -R17, R2, 1 ;  /* 0x3f80000011137423 */ /* 0x002fc60000000102 */
[----:B----4-:R-:W-:Y:S01]  /*0ba0*/  FADD R5, R0, R21 ;  /* 0x0000001500057221 */ /* 0x010fe20000000000 */
[----:B------:R-:W-:Y:S01]  /*0bb0*/  FFMA R2, R2, R19, R2 ;  /* 0x0000001302027223 */ /* 0x000fe20000000002 */
[----:B0-----:R-:W-:Y:S02]  /*0bc0*/  IADD3 R0, PT, PT, R7, UR4, RZ ;  /* 0x0000000407007c10 */ /* 0x001fe4000fffe0ff */
[----:B------:R-:W0:Y:S01]  /*0bd0*/  FCHK P2, R5, R17 ;  /* 0x0000001105007302 */ /* 0x000e220000040000 */
[----:B------:R-:W-:-:S04]  /*0be0*/  FFMA R6, R2, R5, RZ ;  /* 0x0000000502067223 */ /* 0x000fc800000000ff */
[----:B------:R-:W-:-:S04]  /*0bf0*/  FFMA R3, -R17, R6, R5 ;  /* 0x0000000611037223 */ /* 0x000fc80000000105 */
[----:B------:R-:W-:Y:S01]  /*0c00*/  FFMA R3, R2, R3, R6 ;  /* 0x0000000302037223 */ /* 0x000fe20000000006 */
[----:B0-----:R-:W-:Y:S06]  /*0c10*/  @!P2 BRA `(.L_x_14) ;  /* 0x000000000010a947 */ /* 0x001fec0003800000 */
[----:B------:R-:W-:Y:S02]  /*0c20*/  MOV R2, R17 ;  /* 0x0000001100027202 */ /* 0x000fe40000000f00 */
[----:B------:R-:W-:-:S07]  /*0c30*/  MOV R10, 0xc50 ;  /* 0x00000c50000a7802 */ /* 0x000fce0000000f00 */
[----:B------:R-:W-:Y:S05]  /*0c40*/  CALL.REL.NOINC `($__internal_0_$__cuda_sm3x_div_rn_noftz_f32_slowpath) ;  /* 0x0000001400047944 */ /* 0x000fea0003c00000 */
[----:B------:R-:W-:-:S07]  /*0c50*/  MOV R3, R2 ;  /* 0x0000000200037202 */ /* 0x000fce0000000f00 */
.L_x_14:
[----:B------:R-:W-:Y:S05]  /*0c60*/  BSYNC.RECONVERGENT B2 ;  /* 0x0000000000027941 */ /* 0x000fea0003800200 */
.L_x_13:
[----:B------:R-:W0:Y:S08]  /*0c70*/  LDC.64 R10, c[0x0][0x398] ;  /* 0x0000e600ff0a7b82 */ /* 0x000e300000000a00 */
[----:B------:R-:W1:Y:S01]  /*0c80*/  LDC R21, c[0x0][0x448] ;  /* 0x00011200ff157b82 */ /* 0x000e620000000800 */
[----:B0-----:R-:W-:-:S04]  /*0c90*/  IMAD.WIDE R14, R0, 0x4, R10 ;  /* 0x00000004000e7825 */ /* 0x001fc800078e020a */
[----:B------:R-:W-:-:S04]  /*0ca0*/  IMAD.WIDE R18, R7, 0x4, R10 ;  /* 0x0000000407127825 */ /* 0x000fc800078e020a */
[----:B-1----:R-:W-:Y:S02]  /*0cb0*/  IMAD.WIDE R20, R21, 0x4, R14 ;  /* 0x0000000415147825 */ /* 0x002fe400078e020e */
[----:B------:R-:W2:Y:S02]  /*0cc0*/  LDG.E R19, desc[UR8][R18.64] ;  /* 0x0000000812137981 */ /* 0x000ea4000c1e1900 */
[----:B------:R-:W-:Y:S02]  /*0cd0*/  IMAD.WIDE R10, R16, 0x4, R10 ;  /* 0x00000004100a7825 */ /* 0x000fe400078e020a */
[----:B------:R-:W2:Y:S04]  /*0ce0*/  LDG.E R14, desc[UR8][R14.64] ;  /* 0x000000080e0e7981 */ /* 0x000ea8000c1e1900 */
[----:B------:R-:W3:Y:S04]  /*0cf0*/  LDG.E R21, desc[UR8][R20.64] ;  /* 0x0000000814157981 */ /* 0x000ee8000c1e1900 */
[----:B------:R-:W4:Y:S01]  /*0d00*/  LDG.E R11, desc[UR8][R10.64] ;  /* 0x000000080a0b7981 */ /* 0x000f22000c1e1900 */
[----:B------:R-:W0:Y:S01]  /*0d10*/  MUFU.RCP R2, R13 ;  /* 0x0000000d00027308 */ /* 0x000e220000001000 */
[----:B------:R-:W-:Y:S01]  /*0d20*/  BSSY.RECONVERGENT B2, `(.L_x_15) ;  /* 0x000000f000027945 */ /* 0x000fe20003800200 */
[----:B0-----:R-:W-:-:S04]  /*0d30*/  FFMA R17, -R13, R2, 1 ;  /* 0x3f8000000d117423 */ /* 0x001fc80000000102 */
[----:B------:R-:W-:Y:S01]  /*0d40*/  FFMA R2, R2, R17, R2 ;  /* 0x0000001102027223 */ /* 0x000fe20000000002 */
[----:B--2---:R-:W-:-:S04]  /*0d50*/  FADD R0, R14, -R19 ;  /* 0x800000130e007221 */ /* 0x004fc80000000000 */
[----:B---3--:R-:W-:-:S04]  /*0d60*/  FFMA R0, R0, 27, -R21 ;  /* 0x41d8000000007823 */ /* 0x008fc80000000815 */
[----:B----4-:R-:W-:Y:S01]  /*0d70*/  FADD R5, R0, R11 ;  /* 0x0000000b00057221 */ /* 0x010fe20000000000 */
[----:B------:R-:W-:-:S03]  /*0d80*/  IMAD.MOV.U32 R0, RZ, RZ, R3 ;  /* 0x000000ffff007224 */ /* 0x000fc600078e0003 */
        /* <DEDUP_REMOVED lines=8> */
.L_x_16:
[----:B------:R-:W-:Y:S05]  /*0e10*/  BSYNC.RECONVERGENT B2 ;  /* 0x0000000000027941 */ /* 0x000fea0003800200 */
.L_x_15:
[----:B------:R-:W-:Y:S01]  /*0e20*/  BSSY.RECONVERGENT B2, `(.L_x_17) ;  /* 0x0000021000027945 */ /* 0x000fe20003800200 */
[----:B------:R-:W-:-:S03]  /*0e30*/  MOV R13, R2 ;  /* 0x00000002000d7202 */ /* 0x000fc60000000f00 */
        /* <DEDUP_REMOVED lines=27> */
[----:B------:R-:W-:Y:S05]  /*0ff0*/  CALL.REL.NOINC `($__internal_0_$__cuda_sm3x_div_rn_noftz_f32_slowpath) ;  /* 0x0000001000187944 */ /* 0x000fea0003c00000 */
[----:B------:R-:W-:-:S07]  /*1000*/  MOV R6, R2 ;  /* 0x0000000200067202 */ /* 0x000fce0000000f00 */
.L_x_20:
[----:B------:R-:W-:Y:S05]  /*1010*/  BSYNC.RECONVERGENT B3 ;  /* 0x0000000000037941 */ /* 0x000fea0003800200 */
.L_x_19:
[----:B------:R-:W-:-:S07]  /*1020*/  FADD R0, R3, R6 ;  /* 0x0000000603007221 */ /* 0x000fce0000000000 */
.L_x_18:
[----:B------:R-:W-:Y:S05]  /*1030*/  BSYNC.RECONVERGENT B2 ;  /* 0x0000000000027941 */ /* 0x000fea0003800200 */
.L_x_17:
[----:B------:R-:W-:Y:S04]  /*1040*/  BSSY.RECONVERGENT B2, `(.L_x_21) ;  /* 0x0000020000027945 */ /* 0x000fe80003800200 */
        /* <DEDUP_REMOVED lines=29> */
.L_x_24:
[----:B------:R-:W-:Y:S05]  /*1220*/  BSYNC.RECONVERGENT B3 ;  /* 0x0000000000037941 */ /* 0x000fea0003800200 */
.L_x_23:
[----:B------:R-:W-:-:S07]  /*1230*/  FADD R13, R3, R6 ;  /* 0x00000006030d7221 */ /* 0x000fce0000000000 */
.L_x_22:
[----:B------:R-:W-:Y:S05]  /*1240*/  BSYNC.RECONVERGENT B2 ;  /* 0x0000000000027941 */ /* 0x000fea0003800200 */
.L_x_21:
[----:B------:R-:W0:Y:S01]  /*1250*/  LDC.64 R2, c[0x0][0x388] ;  /* 0x0000e200ff027b82 */ /* 0x000e220000000a00 */
[----:B------:R-:W1:Y:S01]  /*1260*/  LDCU UR4, c[0x0][0x450] ;  /* 0x00008a00ff0477ac */ /* 0x000e620008000800 */
[----:B0-----:R-:W-:-:S05]  /*1270*/  IMAD.WIDE R2, R7, 0x4, R2 ;  /* 0x0000000407027825 */ /* 0x001fca00078e0202 */
[----:B------:R-:W1:Y:S01]  /*1280*/  LDG.E R6, desc[UR8][R2.64] ;  /* 0x0000000802067981 */ /* 0x000e62000c1e1900 */
[----:B------:R-:W-:-:S04]  /*1290*/  FADD R13, R13, R0 ;  /* 0x000000000d0d7221 */ /* 0x000fc80000000000 */
[----:B------:R-:W-:-:S04]  /*12a0*/  FMUL R13, R4, R13 ;  /* 0x0000000d040d7220 */ /* 0x000fc80000400000 */
[----:B-1----:R-:W-:-:S05]  /*12b0*/  FFMA R13, R13, UR4, R6 ;  /* 0x000000040d0d7c23 */ /* 0x002fca0008000006 */
[----:B------:R-:W-:Y:S01]  /*12c0*/  STG.E desc[UR8][R2.64], R13 ;  /* 0x0000000d02007986 */ /* 0x000fe2000c101908 */
[----:B------:R-:W-:Y:S05]  /*12d0*/  EXIT ;  /* 0x000000000000794d */ /* 0x000fea0003800000 */
.L_x_0:
[----:B------:R-:W0:Y:S01]  /*12e0*/  LDCU UR4, c[0x0][0x460] ;  /* 0x00008c00ff0477ac */ /* 0x000e220008000800 */
[----:B------:R-:W-:Y:S01]  /*12f0*/  VIMNMX R0, PT, PT, R9, R8, PT ;  /* 0x0000000809007248 */ /* 0x000fe20003fe0100 */
[----:B------:R-:W1:Y:S01]  /*1300*/  LDCU UR7, c[0x0][0x45c] ;  /* 0x00008b80ff0777ac */ /* 0x000e620008000800 */
[----:B0-----:R-:W-:-:S04]  /*1310*/  ULOP3.LUT UR4, URZ, UR4, URZ, 0x33, !UPT ;  /* 0x00000004ff047292 */ /* 0x001fc8000f8e33ff */
[----:B-1----:R-:W-:-:S06]  /*1320*/  UIADD3 UR4, UPT, UPT, UR4, UR5, -UR7 ;  /* 0x0000000504047290 */ /* 0x002fcc000fffe807 */
[----:B------:R-:W-:-:S04]  /*1330*/  ISETP.GT.AND P0, PT, R9, UR4, PT ;  /* 0x0000000409007c0c */ /* 0x000fc8000bf04270 */
[----:B------:R-:W-:-:S13]  /*1340*/  ISETP.LT.OR P0, PT, R0, UR7, P0 ;  /* 0x0000000700007c0c */ /* 0x000fda0008701670 */
[----:B------:R-:W-:Y:S05]  /*1350*/  @P0 EXIT ;  /* 0x000000000000094d */ /* 0x000fea0003800000 */
[----:B------:R-:W0:Y:S01]  /*1360*/  LDCU UR6, c[0x0][0x44c] ;  /* 0x00008980ff0677ac */ /* 0x000e220008000800 */
[----:B------:R-:W-:-:S04]  /*1370*/  ULOP3.LUT UR5, URZ, UR7, URZ, 0x33, !UPT ;  /* 0x00000007ff057292 */ /* 0x000fc8000f8e33ff */
[----:B0-----:R-:W-:-:S06]  /*1380*/  UIADD3 UR5, UPT, UPT, UR5, UR6, URZ ;  /* 0x0000000605057290 */ /* 0x001fcc000fffe0ff */
[----:B------:R-:W-:-:S13]  /*1390*/  ISETP.GT.AND P0, PT, R8, UR5, PT ;  /* 0x0000000508007c0c */ /* 0x000fda000bf04270 */
[----:B------:R-:W-:Y:S05]  /*13a0*/  @P0 EXIT ;  /* 0x000000000000094d */ /* 0x000fea0003800000 */
[----:B------:R-:W0:Y:S02]  /*13b0*/  LDC.64 R2, c[0x0][0x390] ;  /* 0x0000e400ff027b82 */ /* 0x000e240000000a00 */
[----:B0-----:R-:W-:-:S06]  /*13c0*/  IMAD.WIDE R10, R7, 0x4, R2 ;  /* 0x00000004070a7825 */ /* 0x001fcc00078e0202 */
[----:B------:R-:W0:Y:S01]  /*13d0*/  LDC R3, c[0x0][0x454] ;  /* 0x00011500ff037b82 */ /* 0x000e220000000800 */
[----:B------:R-:W2:Y:S04]  /*13e0*/  LDG.E R0, desc[UR8][R10.64+0x4] ;  /* 0x000004080a007981 */ /* 0x000ea8000c1e1900 */
[----:B------:R-:W2:Y:S04]  /*13f0*/  LDG.E R5, desc[UR8][R10.64] ;  /* 0x000000080a057981 */ /* 0x000ea8000c1e1900 */
[----:B------:R-:W3:Y:S04]  /*1400*/  LDG.E R13, desc[UR8][R10.64+0x8] ;  /* 0x000008080a0d7981 */ /* 0x000ee8000c1e1900 */
[----:B------:R-:W4:Y:S01]  /*1410*/  LDG.E R15, desc[UR8][R10.64+-0x4] ;  /* 0xfffffc080a0f7981 */ /* 0x000f22000c1e1900 */
[----:B------:R-:W-:Y:S01]  /*1420*/  BSSY.RECONVERGENT B2, `(.L_x_25) ;  /* 0x0000012000027945 */ /* 0x000fe20003800200 */
[----:B0-----:R-:W-:-:S04]  /*1430*/  FMUL R3, R3, 24 ;  /* 0x41c0000003037820 */ /* 0x001fc80000400000 */
[----:B------:R-:W0:Y:S01]  /*1440*/  MUFU.RCP R2, R3 ;  /* 0x0000000300027308 */ /* 0x000e220000001000 */
[----:B--2---:R-:W-:Y:S01]  /*1450*/  FADD R0, R0, -R5 ;  /* 0x8000000500007221 */ /* 0x004fe20000000000 */
[----:B0-----:R-:W-:-:S03]  /*1460*/  FFMA R5, -R3, R2, 1 ;  /* 0x3f80000003057423 */ /* 0x001fc60000000102 */
[----:B---3--:R-:W-:-:S04]  /*1470*/  FFMA R0, R0, 27, -R13 ;  /* 0x41d8000000007823 */ /* 0x008fc8000000080d */
        /* <DEDUP_REMOVED lines=8> */
[----:B------:R-:W-:Y:S02]  /*1500*/  MOV R2, R3 ;  /* 0x0000000300027202 */ /* 0x000fe40000000f00 */
[----:B------:R-:W-:-:S07]  /*1510*/  MOV R10, 0x1530 ;  /* 0x00001530000a7802 */ /* 0x000fce0000000f00 */
[----:B-----5:R-:W-:Y:S05]  /*1520*/  CALL.REL.NOINC `($__internal_0_$__cuda_sm3x_div_rn_noftz_f32_slowpath) ;  /* 0x0000000800cc7944 */ /* 0x020fea0003c00000 */
[----:B------:R-:W-:-:S07]  /*1530*/  MOV R15, R2 ;  /* 0x00000002000f7202 */ /* 0x000fce0000000f00 */
.L_x_26:
[----:B------:R-:W-:Y:S05]  /*1540*/  BSYNC.RECONVERGENT B2 ;  /* 0x0000000000027941 */ /* 0x000fea0003800200 */
.L_x_25:
        /* <DEDUP_REMOVED lines=11> */
[----:B------:R-:W3:Y:S01]  /*1600*/  LDG.E R11, desc[UR8][R10.64] ;  /* 0x000000080a0b7981 */ /* 0x000ee2000c1e1900 */
[----:B------:R-:W0:Y:S03]  /*1610*/  LDC R13, c[0x0][0x458] ;  /* 0x00011600ff0d7b82 */ /* 0x000e260000000800 */
[----:B------:R-:W4:Y:S01]  /*1620*/  LDG.E R19, desc[UR8][R18.64] ;  /* 0x0000000812137981 */ /* 0x000f22000c1e1900 */
[----:B0-----:R-:W-:-:S04]  /*1630*/  FMUL R13, R13, 24 ;  /* 0x41c000000d0d7820 */ /* 0x001fc80000400000 */
[----:B------:R-:W0:Y:S01]  /*1640*/  MUFU.RCP R12, R13 ;  /* 0x0000000d000c7308 */ /* 0x000e220000001000 */
[----:B------:R-:W-:Y:S01]  /*1650*/  BSSY.RECONVERGENT B2, `(.L_x_27) ;  /* 0x000000f000027945 */ /* 0x000fe20003800200 */
[----:B0-----:R-:W-:Y:S01]  /*1660*/  FFMA R23, -R13, R12, 1 ;  /* 0x3f8000000d177423 */ /* 0x001fe2000000010c */
[----:B------:R-:W-:Y:S02]  /*1670*/  IMAD.IADD R14, R7, 0x1, R14 ;  /* 0x00000001070e7824 */ /* 0x000fe400078e020e */
[----:B--2---:R-:W-:-:S04]  /*1680*/  FADD R2, R2, -R21 ;  /* 0x8000001502027221 */ /* 0x004fc80000000000 */
[----:B---3--:R-:W-:-:S04]  /*1690*/  FFMA R2, R2, 27, -R11 ;  /* 0x41d8000002027823 */ /* 0x008fc8000000080b */
[----:B----4-:R-:W-:-:S04]  /*16a0*/  FADD R5, R2, R19 ;  /* 0x0000001302057221 */ /* 0x010fc80000000000 */
[----:B------:R-:W0:Y:S01]  /*16b0*/  FCHK P0, R5, R13 ;  /* 0x0000000d05007302 */ /* 0x000e220000000000 */
[----:B------:R-:W-:-:S04]  /*16c0*/  FFMA R2, R12, R23, R12 ;  /* 0x000000170c027223 */ /* 0x000fc8000000000c */
[----:B------:R-:W-:-:S04]  /*16d0*/  FFMA R10, R2, R5, RZ ;  /* 0x00000005020a7223 */ /* 0x000fc800000000ff */
[----:B------:R-:W-:-:S04]  /*16e0*/  FFMA R11, -R13, R10, R5 ;  /* 0x0000000a0d0b7223 */ /* 0x000fc80000000105 */
[----:B------:R-:W-:Y:S01]  /*16f0*/  FFMA R2, R2, R11, R10 ;  /* 0x0000000b02027223 */ /* 0x000fe2000000000a */
[----:B0-----:R-:W-:Y:S06]  /*1700*/  @!P0 BRA `(.L_x_28) ;  /* 0x00000000000c8947 */ /* 0x001fec0003800000 */
[----:B------:R-:W-:Y:S02]  /*1710*/  MOV R2, R13 ;  /* 0x0000000d00027202 */ /* 0x000fe40000000f00 */
[----:B------:R-:W-:-:S07]  /*1720*/  MOV R10, 0x1740 ;  /* 0x00001740000a7802 */ /* 0x000fce0000000f00 */
[----:B-----5:R-:W-:Y:S05]  /*1730*/  CALL.REL.NOINC `($__internal_0_$__cuda_sm3x_div_rn_noftz_f32_slowpath) ;  /* 0x0000000800487944 */ /* 0x020fea0003c00000 */
.L_x_28:
[----:B------:R-:W-:Y:S05]  /*1740*/  BSYNC.RECONVERGENT B2 ;  /* 0x0000000000027941 */ /* 0x000fea0003800200 */
.L_x_27:
[----:B------:R-:W0:Y:S01]  /*1750*/  LDC.64 R10, c[0x0][0x380] ;  /* 0x0000e000ff0a7b82 */ /* 0x000e220000000a00 */
[----:B------:R-:W1:Y:S01]  /*1760*/  LDCU UR6, c[0x0][0x450] ;  /* 0x00008a00ff0677ac */ /* 0x000e620008000800 */
[----:B0-----:R-:W-:-:S05]  /*1770*/  IMAD.WIDE R10, R7, 0x4, R10 ;  /* 0x00000004070a7825 */ /* 0x001fca00078e020a */
[----:B------:R-:W1:Y:S01]  /*1780*/  LDG.E R5, desc[UR8][R10.64] ;  /* 0x000000080a057981 */ /* 0x000e62000c1e1900 */
[----:B------:R-:W-:-:S04]  /*1790*/  FADD R15, R2, R15 ;  /* 0x0000000f020f7221 */ /* 0x000fc80000000000 */
[----:B-----5:R-:W-:-:S04]  /*17a0*/  FMUL R2, R6, R15 ;  /* 0x0000000f06027220 */ /* 0x020fc80000400000 */
[----:B-1----:R-:W-:-:S05]  /*17b0*/  FFMA R5, -R2, UR6, R5 ;  /* 0x0000000602057c23 */ /* 0x002fca0008000105 */
[----:B------:R0:W-:Y:S04]  /*17c0*/  STG.E desc[UR8][R10.64], R5 ;  /* 0x000000050a007986 */ /* 0x0001e8000c101908 */
[----:B------:R-:W2:Y:S04]  /*17d0*/  LDG.E R2, desc[UR8][R16.64] ;  /* 0x0000000810027981 */ /* 0x000ea8000c1e1900 */
[----:B------:R-:W2:Y:S04]  /*17e0*/  LDG.E R19, desc[UR8][R16.64+-0x4] ;  /* 0xfffffc0810137981 */ /* 0x000ea8000c1e1900 */
[----:B------:R-:W3:Y:S04]  /*17f0*/  LDG.E R21, desc[UR8][R16.64+0x4] ;  /* 0x0000040810157981 */ /* 0x000ee8000c1e1900 */
[----:B------:R-:W4:Y:S01]  /*1800*/  LDG.E R23, desc[UR8][R16.64+-0x8] ;  /* 0xfffff80810177981 */ /* 0x000f22000c1e1900 */
[----:B------:R-:W1:Y:S01]  /*1810*/  MUFU.RCP R18, R3 ;  /* 0x0000000300127308 */ /* 0x000e620000001000 */
[----:B------:R-:W-:Y:S01]  /*1820*/  BSSY.RECONVERGENT B2, `(.L_x_29) ;  /* 0x0000010000027945 */ /* 0x000fe20003800200 */
[----:B--2---:R-:W-:Y:S01]  /*1830*/  FADD R2, R2, -R19 ;  /* 0x8000001302027221 */ /* 0x004fe20000000000 */
[----:B-1----:R-:W-:-:S03]  /*1840*/  FFMA R19, -R3, R18, 1 ;  /* 0x3f80000003137423 */ /* 0x002fc60000000112 */
[----:B---3--:R-:W-:Y:S01]  /*1850*/  FFMA R2, R2, 27, -R21 ;  /* 0x41d8000002027823 */ /* 0x008fe20000000815 */
[----:B------:R-:W-:-:S03]  /*1860*/  FFMA R18, R18, R19, R18 ;  /* 0x0000001312127223 */ /* 0x000fc60000000012 */
[----:B----4-:R-:W-:-:S04]  /*1870*/  FADD R2, R2, R23 ;  /* 0x0000001702027221 */ /* 0x010fc80000000000 */
[----:B------:R-:W1:Y:S01]  /*1880*/  FCHK P0, R2, R3 ;  /* 0x0000000302007302 */ /* 0x000e620000000000 */
[----:B0-----:R-:W-:-:S04]  /*1890*/  FFMA R5, R18, R2, RZ ;  /* 0x0000000212057223 */ /* 0x001fc800000000ff */
[----:B------:R-:W-:-:S04]  /*18a0*/  FFMA R10, -R3, R5, R2 ;  /* 0x00000005030a7223 */ /* 0x000fc80000000102 */
[----:B------:R-:W-:Y:S01]  /*18b0*/  FFMA R18, R18, R10, R5 ;  /* 0x0000000a12127223 */ /* 0x000fe20000000005 */
[----:B-1----:R-:W-:Y:S06]  /*18c0*/  @!P0 BRA `(.L_x_30) ;  /* 0x0000000000148947 */ /* 0x002fec0003800000 */
[----:B------:R-:W-:Y:S02]  /*18d0*/  MOV R5, R2 ;  /* 0x0000000200057202 */ /* 0x000fe40000000f00 */
[----:B------:R-:W-:Y:S02]  /*18e0*/  MOV R2, R3 ;  /* 0x0000000300027202 */ /* 0x000fe40000000f00 */
[----:B------:R-:W-:-:S07]  /*18f0*/  MOV R10, 0x1910 ;  /* 0x00001910000a7802 */ /* 0x000fce0000000f00 */
[----:B------:R-:W-:Y:S05]  /*1900*/  CALL.REL.NOINC `($__internal_0_$__cuda_sm3x_div_rn_noftz_f32_slowpath) ;  /* 0x0000000400d47944 */ /* 0x000fea0003c00000 */
[----:B------:R-:W-:-:S07]  /*1910*/  MOV R18, R2 ;  /* 0x0000000200127202 */ /* 0x000fce0000000f00 */
.L_x_30:
[----:B------:R-:W-:Y:S05]  /*1920*/  BSYNC.RECONVERGENT B2 ;  /* 0x0000000000027941 */ /* 0x000fea0003800200 */
.L_x_29:
        /* <DEDUP_REMOVED lines=12> */
[----:B0-----:R-:W-:Y:S01]  /*19f0*/  FFMA R19, -R13, R12, 1 ;  /* 0x3f8000000d137423 */ /* 0x001fe2000000010c */
[----:B--2---:R-:W-:-:S04]  /*1a00*/  FADD R0, R16, -R21 ;  /* 0x8000001510007221 */ /* 0x004fc80000000000 */
        /* <DEDUP_REMOVED lines=12> */
.L_x_32:
[----:B------:R-:W-:Y:S05]  /*1ad0*/  BSYNC.RECONVERGENT B2 ;  /* 0x0000000000027941 */ /* 0x000fea0003800200 */
.L_x_31:
[----:B------:R-:W0:Y:S01]  /*1ae0*/  LDC.64 R10, c[0x0][0x388] ;  /* 0x0000e200ff0a7b82 */ /* 0x000e220000000a00 */
[----:B------:R-:W1:Y:S07]  /*1af0*/  LDCU UR6, c[0x0][0x450] ;  /* 0x00008a00ff0677ac */ /* 0x000e6e0008000800 */
[----:B------:R-:W2:Y:S01]  /*1b00*/  LDC.64 R12, c[0x0][0x468] ;  /* 0x00011a00ff0c7b82 */ /* 0x000ea20000000a00 */
[----:B0-----:R-:W-:-:S05]  /*1b10*/  IMAD.WIDE R10, R7, 0x4, R10 ;  /* 0x00000004070a7825 */ /* 0x001fca00078e020a */
[----:B------:R-:W1:Y:S01]  /*1b20*/  LDG.E R3, desc[UR8][R10.64] ;  /* 0x000000080a037981 */ /* 0x000e62000c1e1900 */
[----:B------:R-:W-:Y:S01]  /*1b30*/  FADD R5, R17, R18 ;  /* 0x0000001211057221 */ /* 0x000fe20000000000 */
[----:B--2---:R-:W-:-:S04]  /*1b40*/  IMAD.WIDE R12, R7, 0x4, R12 ;  /* 0x00000004070c7825 */ /* 0x004fc800078e020c */
[----:B------:R-:W-:-:S04]  /*1b50*/  FMUL R0, R4, R5 ;  /* 0x0000000504007220 */ /* 0x000fc80000400000 */
[----:B-1----:R-:W-:-:S05]  /*1b60*/  FFMA R17, -R0, UR6, R3 ;  /* 0x0000000600117c23 */ /* 0x002fca0008000103 */
[----:B------:R0:W-:Y:S04]  /*1b70*/  STG.E desc[UR8][R10.64], R17 ;  /* 0x000000110a007986 */ /* 0x0001e8000c101908 */
[----:B------:R-:W2:Y:S01]  /*1b80*/  LDG.E R12, desc[UR8][R12.64] ;  /* 0x000000080c0c7981 */ /* 0x000ea2000c1e1900 */
[----:B------:R-:W1:Y:S01]  /*1b90*/  F2F.F64.F32 R2, R6 ;  /* 0x0000000600027310 */ /* 0x000e620000201800 */
[----:B------:R-:W-:Y:S01]  /*1ba0*/  BSSY.RECONVERGENT B0, `(.L_x_33) ;  /* 0x0000006000007945 */ /* 0x000fe20003800200 */
[----:B------:R-:W-:Y:S01]  /*1bb0*/  MOV R0, 0x1c00 ;  /* 0x00001c0000007802 */ /* 0x000fe20000000f00 */
[----:B-1----:R-:W-:Y:S01]  /*1bc0*/  DADD R20, -RZ, |R2| ;  /* 0x00000000ff147229 */ /* 0x002fe20000000502 */
[----:B--2---:R-:W-:-:S04]  /*1bd0*/  FMUL R27, R15, -R12 ;  /* 0x8000000c0f1b7220 */ /* 0x004fc80000400000 */
[----:B0-----:R-:W-:-:S07]  /*1be0*/  FMUL R27, R27, UR6 ;  /* 0x000000061b1b7c20 */ /* 0x001fce0008400000 */
[----:B------:R-:W-:Y:S05]  /*1bf0*/  CALL.REL.NOINC `($_Z11el_velocityPfS_S_S_S_S_S_S_S_S_S_S_S_S_S_S_S_S_S_S_S_S_S_S_S_iifffiibS_S_S_$__internal_accurate_pow) ;  /* 0x0000000800b07944 */ /* 0x000fea0003c00000 */
[----:B------:R-:W-:Y:S05]  /*1c00*/  BSYNC.RECONVERGENT B0 ;  /* 0x0000000000007941 */ /* 0x000fea0003800200 */
.L_x_33:
[----:B------:R-:W0:Y:S02]  /*1c10*/  LDC.64 R14, c[0x0][0x470] ;  /* 0x00011c00ff0e7b82 */ /* 0x000e240000000a00 */
[----:B0-----:R-:W-:-:S05]  /*1c20*/  IMAD.WIDE R14, R7, 0x4, R14 ;  /* 0x00000004070e7825 */ /* 0x001fca00078e020e */
[----:B------:R0:W5:Y:S01]  /*1c30*/  LDG.E R0, desc[UR8][R14.64] ;  /* 0x000000080e007981 */ /* 0x000162000c1e1900 */
[----:B------:R-:W-:Y:S01]  /*1c40*/  DADD R10, R2, 2 ;  /* 0x40000000020a7429 */ /* 0x000fe20000000000 */
[----:B------:R-:W-:Y:S01]  /*1c50*/  FSETP.NEU.AND P0, PT, R6, RZ, PT ;  /* 0x000000ff0600720b */ /* 0x000fe20003f0d000 */
[----:B------:R-:W-:Y:S08]  /*1c60*/  BSSY.RECONVERGENT B0, `(.L_x_34) ;  /* 0x000000c000007945 */ /* 0x000ff00003800200 */
[----:B------:R-:W-:-:S02]  /*1c70*/  LOP3.LUT R16, R11, 0x7ff00000, RZ, 0xc0, !PT ;  /* 0x7ff000000b107812 */ /* 0x000fc400078ec0ff */
[----:B------:R0:W1:Y:S02]  /*1c80*/  F2F.F64.F32 R10, R27 ;  /* 0x0000001b000a7310 */ /* 0x0000640000201800 */
[----:B------:R-:W-:Y:S02]  /*1c90*/  ISETP.NE.AND P1, PT, R16, 0x7ff00000, PT ;  /* 0x7ff000001000780c */ /* 0x000fe40003f25270 */
[----:B------:R-:W-:-:S11]  /*1ca0*/  @!P0 CS2R R12, SRZ ;  /* 0x00000000000c8805 */ /* 0x000fd6000001ff00 */
[----:B01----:R-:W-:Y:S05]  /*1cb0*/  @P1 BRA `(.L_x_35) ;  /* 0x0000000000181947 */ /* 0x003fea0003800000 */
[----:B------:R-:W-:-:S13]  /*1cc0*/  FSETP.NAN.AND P0, PT, R6, R6, PT ;  /* 0x000000060600720b */ /* 0x000fda0003f08000 */
[----:B------:R-:W-:Y:S01]  /*1cd0*/  @P0 DADD R12, R2, 2 ;  /* 0x40000000020c0429 */ /* 0x000fe20000000000 */
[----:B------:R-:W-:Y:S10]  /*1ce0*/  @P0 BRA `(.L_x_35) ;  /* 0x00000000000c0947 */ /* 0x000ff40003800000 */
[----:B------:R-:W-:-:S14]  /*1cf0*/  DSETP.NEU.AND P0, PT, |R2|, +INF , PT ;  /* 0x7ff000000200742a */ /* 0x000fdc0003f0d200 */
[----:B------:R-:W-:Y:S02]  /*1d00*/  @!P0 MOV R12, 0x0 ;  /* 0x00000000000c8802 */ /* 0x000fe40000000f00 */
[----:B------:R-:W-:-:S07]  /*1d10*/  @!P0 MOV R13, 0x7ff00000 ;  /* 0x7ff00000000d8802 */ /* 0x000fce0000000f00 */
.L_x_35:
[----:B------:R-:W-:Y:S05]  /*1d20*/  BSYNC.RECONVERGENT B0 ;  /* 0x0000000000007941 */ /* 0x000fea0003800200 */
.L_x_34:
[----:B------:R-:W-:Y:S01]  /*1d30*/  DMUL R12, R12, -0.5 ;  /* 0xbfe000000c0c7828 */ /* 0x000fe20000000000 */
[----:B------:R-:W-:Y:S01]  /*1d40*/  FSETP.NEU.AND P0, PT, R6, 1, PT ;  /* 0x3f8000000600780b */ /* 0x000fe20003f0d000 */
[----:B------:R-:W0:Y:S01]  /*1d50*/  LDCU UR6, c[0x0][0x450] ;  /* 0x00008a00ff0677ac */ /* 0x000e220008000800 */
[----:B------:R-:W1:Y:S01]  /*1d60*/  F2F.F64.F32 R2, R4 ;  /* 0x0000000400027310 */ /* 0x000e620000201800 */
[----:B-----5:R-:W-:Y:S01]  /*1d70*/  FMUL R5, R5, -R0 ;  /* 0x8000000005057220 */ /* 0x020fe20000400000 */
[----:B------:R-:W-:Y:S01]  /*1d80*/  BSSY.RECONVERGENT B0, `(.L_x_36) ;  /* 0x0000009000007945 */ /* 0x000fe20003800200 */
[----:B------:R-:W-:-:S04]  /*1d90*/  MOV R0, 0x1e10 ;  /* 0x00001e1000007802 */ /* 0x000fc80000000f00 */
[----:B------:R-:W-:Y:S02]  /*1da0*/  FSEL R12, R12, RZ, P0 ;  /* 0x000000ff0c0c7208 */ /* 0x000fe40000000000 */
[----:B------:R-:W-:-:S06]  /*1db0*/  FSEL R13, R13, -1.75, P0 ;  /* 0xbfe000000d0d7808 */ /* 0x000fcc0000000000 */
[----:B------:R-:W-:Y:S02]  /*1dc0*/  DMUL R10, R10, R12 ;  /* 0x0000000c0a0a7228 */ /* 0x000fe40000000000 */
[----:B-1----:R-:W-:Y:S01]  /*1dd0*/  DADD R20, -RZ, |R2| ;  /* 0x00000000ff147229 */ /* 0x002fe20000000502 */
[----:B0-----:R-:W-:-:S03]  /*1de0*/  FMUL R5, R5, UR6 ;  /* 0x0000000605057c20 */ /* 0x001fc60008400000 */
[----:B------:R0:W1:Y:S07]  /*1df0*/  F2F.F32.F64 R6, R10 ;  /* 0x0000000a00067310 */ /* 0x00006e0000301000 */
[----:B01----:R-:W-:Y:S05]  /*1e00*/  CALL.REL.NOINC `($_Z11el_velocityPfS_S_S_S_S_S_S_S_S_S_S_S_S_S_S_S_S_S_S_S_S_S_S_S_iifffiibS_S_S_$__internal_accurate_pow) ;  /* 0x00000008002c7944 */ /* 0x003fea0003c00000 */
[----:B------:R-:W-:Y:S05]  /*1e10*/  BSYNC.RECONVERGENT B0 ;  /* 0x0000000000007941 */ /* 0x000fea0003800200 */
.L_x_36:
[----:B------:R-:W-:Y:S01]  /*1e20*/  DADD R10, R2, 2 ;  /* 0x40000000020a7429 */ /* 0x000fe20000000000 */
[----:B------:R-:W-:Y:S01]  /*1e30*/  FSETP.NEU.AND P0, PT, R4, RZ, PT ;  /* 0x000000ff0400720b */ /* 0x000fe20003f0d000 */
[----:B------:R-:W-:Y:S08]  /*1e40*/  BSSY.RECONVERGENT B0, `(.L_x_37) ;  /* 0x000000b000007945 */ /* 0x000ff00003800200 */
[----:B------:R-:W-:-:S04]  /*1e50*/  LOP3.LUT R10, R11, 0x7ff00000, RZ, 0xc0, !PT ;  /* 0x7ff000000b0a7812 */ /* 0x000fc800078ec0ff */
[----:B------:R-:W-:Y:S02]  /*1e60*/  ISETP.NE.AND P1, PT, R10, 0x7ff00000, PT ;  /* 0x7ff000000a00780c */ /* 0x000fe40003f25270 */
[----:B------:R-:W-:-:S11]  /*1e70*/  @!P0 CS2R R12, SRZ ;  /* 0x00000000000c8805 */ /* 0x000fd6000001ff00 */
[----:B------:R-:W-:Y:S05]  /*1e80*/  @P1 BRA `(.L_x_38) ;  /* 0x0000000000181947 */ /* 0x000fea0003800000 */
[----:B------:R-:W-:-:S13]  /*1e90*/  FSETP.NAN.AND P0, PT, R4, R4, PT ;  /* 0x000000040400720b */ /* 0x000fda0003f08000 */
[----:B------:R-:W-:Y:S01]  /*1ea0*/  @P0 DADD R12, R2, 2 ;  /* 0x40000000020c0429 */ /* 0x000fe20000000000 */
[----:B------:R-:W-:Y:S10]  /*1eb0*/  @P0 BRA `(.L_x_38) ;  /* 0x00000000000c0947 */ /* 0x000ff40003800000 */
[----:B------:R-:W-:-:S14]  /*1ec0*/  DSETP.NEU.AND P0, PT, |R2|, +INF , PT ;  /* 0x7ff000000200742a */ /* 0x000fdc0003f0d200 */
[----:B------:R-:W-:Y:S02]  /*1ed0*/  @!P0 MOV R12, 0x0 ;  /* 0x00000000000c8802 */ /* 0x000fe40000000f00 */
[----:B------:R-:W-:-:S07]  /*1ee0*/  @!P0 MOV R13, 0x7ff00000 ;  /* 0x7ff00000000d8802 */ /* 0x000fce0000000f00 */
.L_x_38:
[----:B------:R-:W-:Y:S05]  /*1ef0*/  BSYNC.RECONVERGENT B0 ;  /* 0x0000000000007941 */ /* 0x000fea0003800200 */
.L_x_37:
[----:B------:R-:W-:Y:S01]  /*1f00*/  DMUL R12, R12, -0.5 ;  /* 0xbfe000000c0c7828 */ /* 0x000fe20000000000 */
[----:B------:R-:W0:Y:S01]  /*1f10*/  F2F.F64.F32 R2, R5 ;  /* 0x0000000500027310 */ /* 0x000e220000201800 */
[----:B------:R-:W-:Y:S01]  /*1f20*/  FSETP.NEU.AND P0, PT, R4, 1, PT ;  /* 0x3f8000000400780b */ /* 0x000fe20003f0d000 */
[----:B------:R-:W1:Y:S01]  /*1f30*/  LDC.64 R14, c[0x0][0x478] ;  /* 0x00011e00ff0e7b82 */ /* 0x000e620000000a00 */
[----:B------:R-:W-:-:S06]  /*1f40*/  ISETP.GE.U32.AND P1, PT, R8, UR5, PT ;  /* 0x0000000508007c0c */ /* 0x000fcc000bf26070 */
[----:B------:R-:W-:Y:S02]  /*1f50*/  FSEL R10, R12, RZ, P0 ;  /* 0x000000ff0c0a7208 */ /* 0x000fe40000000000 */
[----:B------:R-:W-:Y:S02]  /*1f60*/  FSEL R11, R13, -1.75, P0 ;  /* 0xbfe000000d0b7808 */ /* 0x000fe40000000000 */
[----:B------:R-:W-:-:S04]  /*1f70*/  ISETP.GE.AND P0, PT, R9, UR4, PT ;  /* 0x0000000409007c0c */ /* 0x000fc8000bf06270 */
[----:B0-----:R-:W-:Y:S01]  /*1f80*/  DMUL R2, R2, R10 ;  /* 0x0000000a02027228 */ /* 0x001fe20000000000 */
[----:B------:R-:W-:Y:S01]  /*1f90*/  BSSY.RECONVERGENT B0, `(.L_x_39) ;  /* 0x0000007000007945 */ /* 0x000fe20003800200 */
[----:B-1----:R-:W-:-:S08]  /*1fa0*/  IMAD.WIDE R8, R7, 0x4, R14 ;  /* 0x0000000407087825 */ /* 0x002fd000078e020e */
[----:B------:R-:W0:Y:S01]  /*1fb0*/  F2F.F32.F64 R3, R2 ;  /* 0x0000000200037310 */ /* 0x000e220000301000 */
[----:B------:R1:W-:Y:S04]  /*1fc0*/  REDG.E.ADD.F32.FTZ.RN.STRONG.GPU desc[UR8][R8.64], R6 ;  /* 0x00000006080079a6 */ /* 0x0003e8000c12f308 */
[----:B0-----:R1:W-:Y:S01]  /*1fd0*/  REDG.E.ADD.F32.FTZ.RN.STRONG.GPU desc[UR8][R8.64], R3 ;  /* 0x00000003080079a6 */ /* 0x0013e2000c12f308 */
[----:B------:R-:W-:Y:S05]  /*1fe0*/  @P0 BRA `(.L_x_40) ;  /* 0x0000000000040947 */ /* 0x000fea0003800000 */
[----:B------:R0:W-:Y:S02]  /*1ff0*/  REDG.E.ADD.F32.FTZ.RN.STRONG.GPU desc[UR8][R8.64+0x4], R6 ;  /* 0x00000406080079a6 */ /* 0x0001e4000c12f308 */
.L_x_40:
[----:B------:R-:W-:Y:S05]  /*2000*/  BSYNC.RECONVERGENT B0 ;  /* 0x0000000000007941 */ /* 0x000fea0003800200 */
.L_x_39:
[----:B------:R-:W-:Y:S05]  /*2010*/  @P1 EXIT ;  /* 0x000000000000194d */ /* 0x000fea0003800000 */
[----:B------:R-:W0:Y:S02]  /*2020*/  LDC R5, c[0x0][0x448] ;  /* 0x00011200ff057b82 */ /* 0x000e240000000800 */
[----:B01----:R-:W-:-:S05]  /*2030*/  IMAD.WIDE R8, R5, 0x4, R8 ;  /* 0x0000000405087825 */ /* 0x003fca00078e0208 */
[----:B------:R-:W-:Y:S01]  /*2040*/  REDG.E.ADD.F32.FTZ.RN.STRONG.GPU desc[UR8][R8.64], R3 ;  /* 0x00000003080079a6 */ /* 0x000fe2000c12f308 */
[----:B------:R-:W-:Y:S05]  /*2050*/  EXIT ;  /* 0x000000000000794d */ /* 0x000fea0003800000 */
        .weak           $__internal_0_$__cuda_sm3x_div_rn_noftz_f32_slowpath
        .type           $__internal_0_$__cuda_sm3x_div_rn_noftz_f32_slowpath,@function
        .size           $__internal_0_$__cuda_sm3x_div_rn_noftz_f32_slowpath,($_Z11el_velocityPfS_S_S_S_S_S_S_S_S_S_S_S_S_S_S_S_S_S_S_S_S_S_S_S_iifffiibS_S_S_$__internal_accurate_pow - $__internal_0_$__cuda_sm3x_div_rn_noftz_f32_slowpath)
$__internal_0_$__cuda_sm3x_div_rn_noftz_f32_slowpath:
[----:B------:R-:W-:Y:S01]  /*2060*/  SHF.R.U32.HI R11, RZ, 0x17, R2 ;  /* 0x00000017ff0b7819 */ /* 0x000fe20000011602 */
[----:B------:R-:W-:Y:S01]  /*2070*/  BSSY.RECONVERGENT B0, `(.L_x_41) ;  /* 0x0000062000007945 */ /* 0x000fe20003800200 */
[----:B------:R-:W-:Y:S02]  /*2080*/  SHF.R.U32.HI R19, RZ, 0x17, R5 ;  /* 0x00000017ff137819 */ /* 0x000fe40000011605 */
[----:B------:R-:W-:Y:S02]  /*2090*/  LOP3.LUT R11, R11, 0xff, RZ, 0xc0, !PT ;  /* 0x000000ff0b0b7812 */ /* 0x000fe400078ec0ff */
[----:B------:R-:W-:Y:S02]  /*20a0*/  LOP3.LUT R19, R19, 0xff, RZ, 0xc0, !PT ;  /* 0x000000ff13137812 */ /* 0x000fe400078ec0ff */
[----:B------:R-:W-:Y:S02]  /*20b0*/  IADD3 R20, PT, PT, R11, -0x1, RZ ;  /* 0xffffffff0b147810 */ /* 0x000fe40007ffe0ff */
[----:B------:R-:W-:-:S02]  /*20c0*/  IADD3 R21, PT, PT, R19, -0x1, RZ ;  /* 0xffffffff13157810 */ /* 0x000fc40007ffe0ff */
[----:B------:R-:W-:-:S04]  /*20d0*/  ISETP.GT.U32.AND P2, PT, R20, 0xfd, PT ;  /* 0x000000fd1400780c */ /* 0x000fc80003f44070 */
[----:B------:R-:W-:-:S13]  /*20e0*/  ISETP.GT.U32.OR P2, PT, R21, 0xfd, P2 ;  /* 0x000000fd1500780c */ /* 0x000fda0001744470 */
[----:B------:R-:W-:Y:S01]  /*20f0*/  @!P2 IMAD.MOV.U32 R12, RZ, RZ, RZ ;  /* 0x000000ffff0ca224 */ /* 0x000fe200078e00ff */
[----:B------:R-:W-:Y:S06]  /*2100*/  @!P2 BRA `(.L_x_42) ;  /* 0x00000000005ca947 */ /* 0x000fec0003800000 */
[----:B------:R-:W-:Y:S02]  /*2110*/  FSETP.GTU.FTZ.AND P2, PT, |R5|, +INF , PT ;  /* 0x7f8000000500780b */ /* 0x000fe40003f5c200 */
[----:B------:R-:W-:-:S04]  /*2120*/  FSETP.GTU.FTZ.AND P3, PT, |R2|, +INF , PT ;  /* 0x7f8000000200780b */ /* 0x000fc80003f7c200 */
[----:B------:R-:W-:-:S13]  /*2130*/  PLOP3.LUT P2, PT, P2, P3, PT, 0xf8, 0x8f ;  /* 0x00000000008f781c */ /* 0x000fda0001747f70 */
[----:B------:R-:W-:Y:S05]  /*2140*/  @P2 BRA `(.L_x_43) ;  /* 0x00000004004c2947 */ /* 0x000fea0003800000 */
[----:B------:R-:W-:-:S13]  /*2150*/  LOP3.LUT P2, RZ, R2, 0x7fffffff, R5, 0xc8, !PT ;  /* 0x7fffffff02ff7812 */ /* 0x000fda000784c805 */
[----:B------:R-:W-:Y:S05]  /*2160*/  @!P2 BRA `(.L_x_44) ;  /* 0x00000004003ca947 */ /* 0x000fea0003800000 */
[C---:B------:R-:W-:Y:S02]  /*2170*/  FSETP.NEU.FTZ.AND P4, PT, |R5|.reuse, +INF , PT ;  /* 0x7f8000000500780b */ /* 0x040fe40003f9d200 */
[----:B------:R-:W-:Y:S02]  /*2180*/  FSETP.NEU.FTZ.AND P3, PT, |R2|, +INF , PT ;  /* 0x7f8000000200780b */ /* 0x000fe40003f7d200 */
[----:B------:R-:W-:-:S11]  /*2190*/  FSETP.NEU.FTZ.AND P2, PT, |R5|, +INF , PT ;  /* 0x7f8000000500780b */ /* 0x000fd60003f5d200 */
[----:B------:R-:W-:Y:S05]  /*21a0*/  @!P3 BRA !P4, `(.L_x_44) ;  /* 0x00000004002cb947 */ /* 0x000fea0006000000 */
[----:B------:R-:W-:-:S04]  /*21b0*/  LOP3.LUT P4, RZ, R5, 0x7fffffff, RZ, 0xc0, !PT ;  /* 0x7fffffff05ff7812 */ /* 0x000fc8000788c0ff */
[----:B------:R-:W-:-:S13]  /*21c0*/  PLOP3.LUT P3, PT, P3, P4, PT, 0x2f, 0xf2 ;  /* 0x0000000000f2781c */ /* 0x000fda0001f68577 */
[----:B------:R-:W-:Y:S05]  /*21d0*/  @P3 BRA `(.L_x_45) ;  /* 0x0000000400183947 */ /* 0x000fea0003800000 */
[----:B------:R-:W-:-:S04]  /*21e0*/  LOP3.LUT P3, RZ, R2, 0x7fffffff, RZ, 0xc0, !PT ;  /* 0x7fffffff02ff7812 */ /* 0x000fc8000786c0ff */
[----:B------:R-:W-:-:S13]  /*21f0*/  PLOP3.LUT P2, PT, P2, P3, PT, 0x2f, 0xf2 ;  /* 0x0000000000f2781c */ /* 0x000fda0001746577 */
[----:B------:R-:W-:Y:S05]  /*2200*/  @P2 BRA `(.L_x_46) ;  /* 0x0000000400002947 */ /* 0x000fea0003800000 */
[----:B------:R-:W-:Y:S02]  /*2210*/  ISETP.GE.AND P2, PT, R21, RZ, PT ;  /* 0x000000ff1500720c */ /* 0x000fe40003f46270 */
[----:B------:R-:W-:-:S11]  /*2220*/  ISETP.GE.AND P3, PT, R20, RZ, PT ;  /* 0x000000ff1400720c */ /* 0x000fd60003f66270 */
[----:B------:R-:W-:Y:S01]  /*2230*/  @P2 MOV R12, RZ ;  /* 0x000000ff000c2202 */ /* 0x000fe20000000f00 */
[----:B------:R-:W-:Y:S01]  /*2240*/  @!P2 FFMA R5, R5, 1.84467440737095516160e+19, RZ ;  /* 0x5f8000000505a823 */ /* 0x000fe200000000ff */
[----:B------:R-:W-:Y:S01]  /*2250*/  @!P2 MOV R12, 0xffffffc0 ;  /* 0xffffffc0000ca802 */ /* 0x000fe20000000f00 */
[----:B------:R-:W-:-:S03]  /*2260*/  @!P3 FFMA R2, R2, 1.84467440737095516160e+19, RZ ;  /* 0x5f8000000202b823 */ /* 0x000fc600000000ff */
[----:B------:R-:W-:-:S07]  /*2270*/  @!P3 IADD3 R12, PT, PT, R12, 0x40, RZ ;  /* 0x000000400c0cb810 */ /* 0x000fce0007ffe0ff */
.L_x_42:
[----:B------:R-:W-:Y:S01]  /*2280*/  LEA R23, R11, 0xc0800000, 0x17 ;  /* 0xc08000000b177811 */ /* 0x000fe200078eb8ff */
[----:B------:R-:W-:Y:S01]  /*2290*/  BSSY.RECONVERGENT B1, `(.L_x_47) ;  /* 0x0000036000017945 */ /* 0x000fe20003800200 */
[----:B------:R-:W-:Y:S02]  /*22a0*/  IADD3 R22, PT, PT, R19, -0x7f, RZ ;  /* 0xffffff8113167810 */ /* 0x000fe40007ffe0ff */
[----:B------:R-:W-:Y:S02]  /*22b0*/  IADD3 R23, PT, PT, -R23, R2, RZ ;  /* 0x0000000217177210 */ /* 0x000fe40007ffe1ff */
[C---:B------:R-:W-:Y:S01]  /*22c0*/  IADD3 R11, PT, PT, R22.reuse, 0x7f, -R11 ;  /* 0x0000007f160b7810 */ /* 0x040fe20007ffe80b */
[----:B------:R-:W-:Y:S01]  /*22d0*/  IMAD R2, R22, -0x800000, R5 ;  /* 0xff80000016027824 */ /* 0x000fe200078e0205 */
[----:B------:R-:W0:Y:S01]  /*22e0*/  MUFU.RCP R20, R23 ;  /* 0x0000001700147308 */ /* 0x000e220000001000 */
[----:B------:R-:W-:Y:S01]  /*22f0*/  FADD.FTZ R21, -R23, -RZ ;  /* 0x800000ff17157221 */ /* 0x000fe20000010100 */
[----:B------:R-:W-:-:S03]  /*2300*/  IADD3 R11, PT, PT, R11, R12, RZ ;  /* 0x0000000c0b0b7210 */ /* 0x000fc60007ffe0ff */
[----:B0-----:R-:W-:-:S04]  /*2310*/  FFMA R19, R20, R21, 1 ;  /* 0x3f80000014137423 */ /* 0x001fc80000000015 */
[----:B------:R-:W-:-:S04]  /*2320*/  FFMA R19, R20, R19, R20 ;  /* 0x0000001314137223 */ /* 0x000fc80000000014 */
[----:B------:R-:W-:-:S04]  /*2330*/  FFMA R20, R2, R19, RZ ;  /* 0x0000001302147223 */ /* 0x000fc800000000ff */
[----:B------:R-:W-:-:S04]  /*2340*/  FFMA R5, R21, R20, R2 ;  /* 0x0000001415057223 */ /* 0x000fc80000000002 */
[----:B------:R-:W-:-:S04]  /*2350*/  FFMA R20, R19, R5, R20 ;  /* 0x0000000513147223 */ /* 0x000fc80000000014 */
[----:B------:R-:W-:-:S04]  /*2360*/  FFMA R21, R21, R20, R2 ;  /* 0x0000001415157223 */ /* 0x000fc80000000002 */
[----:B------:R-:W-:-:S05]  /*2370*/  FFMA R2, R19, R21, R20 ;  /* 0x0000001513027223 */ /* 0x000fca0000000014 */
[----:B------:R-:W-:-:S04]  /*2380*/  SHF.R.U32.HI R5, RZ, 0x17, R2 ;  /* 0x00000017ff057819 */ /* 0x000fc80000011602 */
[----:B------:R-:W-:-:S04]  /*2390*/  LOP3.LUT R12, R5, 0xff, RZ, 0xc0, !PT ;  /* 0x000000ff050c7812 */ /* 0x000fc800078ec0ff */
[----:B------:R-:W-:-:S04]  /*23a0*/  IADD3 R5, PT, PT, R12, R11, RZ ;  /* 0x0000000b0c057210 */ /* 0x000fc80007ffe0ff */
[----:B------:R-:W-:-:S04]  /*23b0*/  IADD3 R12, PT, PT, R5, -0x1, RZ ;  /* 0xffffffff050c7810 */ /* 0x000fc80007ffe0ff */
[----:B------:R-:W-:-:S13]  /*23c0*/  ISETP.GE.U32.AND P2, PT, R12, 0xfe, PT ;  /* 0x000000fe0c00780c */ /* 0x000fda0003f46070 */
[----:B------:R-:W-:Y:S05]  /*23d0*/  @!P2 BRA `(.L_x_48) ;  /* 0x000000000080a947 */ /* 0x000fea0003800000 */
[----:B------:R-:W-:-:S13]  /*23e0*/  ISETP.GT.AND P2, PT, R5, 0xfe, PT ;  /* 0x000000fe0500780c */ /* 0x000fda0003f44270 */
[----:B------:R-:W-:Y:S05]  /*23f0*/  @P2 BRA `(.L_x_49) ;  /* 0x00000000006c2947 */ /* 0x000fea0003800000 */
[----:B------:R-:W-:-:S13]  /*2400*/  ISETP.GE.AND P2, PT, R5, 0x1, PT ;  /* 0x000000010500780c */ /* 0x000fda0003f46270 */
[----:B------:R-:W-:Y:S05]  /*2410*/  @P2 BRA `(.L_x_50) ;  /* 0x0000000000742947 */ /* 0x000fea0003800000 */
[----:B------:R-:W-:Y:S02]  /*2420*/  ISETP.GE.AND P2, PT, R5, -0x18, PT ;  /* 0xffffffe80500780c */ /* 0x000fe40003f46270 */
[----:B------:R-:W-:-:S11]  /*2430*/  LOP3.LUT R2, R2, 0x80000000, RZ, 0xc0, !PT ;  /* 0x8000000002027812 */ /* 0x000fd600078ec0ff */
[----:B------:R-:W-:Y:S05]  /*2440*/  @!P2 BRA `(.L_x_50) ;  /* 0x000000000068a947 */ /* 0x000fea0003800000 */
[CCC-:B------:R-:W-:Y:S01]  /*2450*/  FFMA.RZ R11, R19.reuse, R21.reuse, R20.reuse ;  /* 0x00000015130b7223 */ /* 0x1c0fe2000000c014 */
[CCC-:B------:R-:W-:Y:S01]  /*2460*/  FFMA.RP R12, R19.reuse, R21.reuse, R20.reuse ;  /* 0x00000015130c7223 */ /* 0x1c0fe20000008014 */
[----:B------:R-:W-:Y:S01]  /*2470*/  FFMA.RM R21, R19, R21, R20 ;  /* 0x0000001513157223 */ /* 0x000fe20000004014 */
[----:B------:R-:W-:Y:S02]  /*2480*/  IADD3 R19, PT, PT, R5, 0x20, RZ ;  /* 0x0000002005137810 */ /* 0x000fe40007ffe0ff */
[----:B------:R-:W-:Y:S02]  /*2490*/  LOP3.LUT R11, R11, 0x7fffff, RZ, 0xc0, !PT ;  /* 0x007fffff0b0b7812 */ /* 0x000fe400078ec0ff */
[----:B------:R-:W-:Y:S02]  /*24a0*/  ISETP.NE.AND P4, PT, R5, RZ, PT ;  /* 0x000000ff0500720c */ /* 0x000fe40003f85270 */
[----:B------:R-:W-:Y:S02]  /*24b0*/  LOP3.LUT R20, R11, 0x800000, RZ, 0xfc, !PT ;  /* 0x008000000b147812 */ /* 0x000fe400078efcff */
[----:B------:R-:W-:-:S02]  /*24c0*/  ISETP.NE.AND P3, PT, R5, RZ, PT ;  /* 0x000000ff0500720c */ /* 0x000fc40003f65270 */
[----:B------:R-:W-:Y:S02]  /*24d0*/  IADD3 R5, PT, PT, -R5, RZ, RZ ;  /* 0x000000ff05057210 */ /* 0x000fe40007ffe1ff */
[----:B------:R-:W-:Y:S02]  /*24e0*/  SHF.L.U32 R19, R20, R19, RZ ;  /* 0x0000001314137219 */ /* 0x000fe400000006ff */
[----:B------:R-:W-:Y:S02]  /*24f0*/  FSETP.NEU.FTZ.AND P2, PT, R12, R21, PT ;  /* 0x000000150c00720b */ /* 0x000fe40003f5d000 */
[----:B------:R-:W-:Y:S02]  /*2500*/  SEL R5, R5, RZ, P4 ;  /* 0x000000ff05057207 */ /* 0x000fe40002000000 */
[----:B------:R-:W-:Y:S02]  /*2510*/  ISETP.NE.AND P3, PT, R19, RZ, P3 ;  /* 0x000000ff1300720c */ /* 0x000fe40001f65270 */
[----:B------:R-:W-:-:S02]  /*2520*/  SHF.R.U32.HI R20, RZ, R5, R20 ;  /* 0x00000005ff147219 */ /* 0x000fc40000011614 */
[----:B------:R-:W-:Y:S02]  /*2530*/  PLOP3.LUT P2, PT, P2, P3, PT, 0xf8, 0x8f ;  /* 0x00000000008f781c */ /* 0x000fe40001747f70 */
[----:B------:R-:W-:Y:S02]  /*2540*/  SHF.R.U32.HI R11, RZ, 0x1, R20 ;  /* 0x00000001ff0b7819 */ /* 0x000fe40000011614 */
[----:B------:R-:W-:-:S04]  /*2550*/  SEL R12, RZ, 0x1, !P2 ;  /* 0x00000001ff0c7807 */ /* 0x000fc80005000000 */
[----:B------:R-:W-:-:S04]  /*2560*/  LOP3.LUT R5, R12, 0x1, R11, 0xf8, !PT ;  /* 0x000000010c057812 */ /* 0x000fc800078ef80b */
[----:B------:R-:W-:-:S04]  /*2570*/  LOP3.LUT R20, R5, R20, RZ, 0xc0, !PT ;  /* 0x0000001405147212 */ /* 0x000fc800078ec0ff */
[----:B------:R-:W-:-:S04]  /*2580*/  IADD3 R11, PT, PT, R11, R20, RZ ;  /* 0x000000140b0b7210 */ /* 0x000fc80007ffe0ff */
[----:B------:R-:W-:Y:S01]  /*2590*/  LOP3.LUT R2, R11, R2, RZ, 0xfc, !PT ;  /* 0x000000020b027212 */ /* 0x000fe200078efcff */
[----:B------:R-:W-:Y:S06]  /*25a0*/  BRA `(.L_x_50) ;  /* 0x0000000000107947 */ /* 0x000fec0003800000 */
.L_x_49:
[----:B------:R-:W-:-:S04]  /*25b0*/  LOP3.LUT R2, R2, 0x80000000, RZ, 0xc0, !PT ;  /* 0x8000000002027812 */ /* 0x000fc800078ec0ff */
[----:B------:R-:W-:Y:S01]  /*25c0*/  LOP3.LUT R2, R2, 0x7f800000, RZ, 0xfc, !PT ;  /* 0x7f80000002027812 */ /* 0x000fe200078efcff */
[----:B------:R-:W-:Y:S06]  /*25d0*/  BRA `(.L_x_50) ;  /* 0x0000000000047947 */ /* 0x000fec0003800000 */
.L_x_48:
[----:B------:R-:W-:-:S07]  /*25e0*/  LEA R2, R11, R2, 0x17 ;  /* 0x000000020b027211 */ /* 0x000fce00078eb8ff */
.L_x_50:
[----:B------:R-:W-:Y:S05]  /*25f0*/  BSYNC.RECONVERGENT B1 ;  /* 0x0000000000017941 */ /* 0x000fea0003800200 */
.L_x_47:
[----:B------:R-:W-:Y:S05]  /*2600*/  BRA `(.L_x_51) ;  /* 0x0000000000207947 */ /* 0x000fea0003800000 */
.L_x_46:
[----:B------:R-:W-:-:S04]  /*2610*/  LOP3.LUT R2, R2, 0x80000000, R5, 0x48, !PT ;  /* 0x8000000002027812 */ /* 0x000fc800078e4805 */
[----:B------:R-:W-:Y:S01]  /*2620*/  LOP3.LUT R2, R2, 0x7f800000, RZ, 0xfc, !PT ;  /* 0x7f80000002027812 */ /* 0x000fe200078efcff */
[----:B------:R-:W-:Y:S06]  /*2630*/  BRA `(.L_x_51) ;  /* 0x0000000000147947 */ /* 0x000fec0003800000 */
.L_x_45:
[----:B------:R-:W-:Y:S01]  /*2640*/  LOP3.LUT R2, R2, 0x80000000, R5, 0x48, !PT ;  /* 0x8000000002027812 */ /* 0x000fe200078e4805 */
[----:B------:R-:W-:Y:S06]  /*2650*/  BRA `(.L_x_51) ;  /* 0x00000000000c7947 */ /* 0x000fec0003800000 */
.L_x_44:
[----:B------:R-:W0:Y:S01]  /*2660*/  MUFU.RSQ R2, -QNAN ;  /* 0xffc0000000027908 */ /* 0x000e220000001400 */
[----:B------:R-:W-:Y:S05]  /*2670*/  BRA `(.L_x_51) ;  /* 0x0000000000047947 */ /* 0x000fea0003800000 */
.L_x_43:
[----:B------:R-:W-:-:S07]  /*2680*/  FADD.FTZ R2, R5, R2 ;  /* 0x0000000205027221 */ /* 0x000fce0000010000 */
.L_x_51:
[----:B------:R-:W-:Y:S05]  /*2690*/  BSYNC.RECONVERGENT B0 ;  /* 0x0000000000007941 */ /* 0x000fea0003800200 */
.L_x_41:
[----:B------:R-:W-:-:S04]  /*26a0*/  IMAD.MOV.U32 R11, RZ, RZ, 0x0 ;  /* 0x00000000ff0b7424 */ /* 0x000fc800078e00ff */
[----:B0-----:R-:W-:Y:S05]  /*26b0*/  RET.REL.NODEC R10 `(_Z11el_velocityPfS_S_S_S_S_S_S_S_S_S_S_S_S_S_S_S_S_S_S_S_S_S_S_S_iifffiibS_S_S_) ;  /* 0xffffffd80a507950 */ /* 0x001fea0003c3ffff */
        .type           $_Z11el_velocityPfS_S_S_S_S_S_S_S_S_S_S_S_S_S_S_S_S_S_S_S_S_S_S_S_iifffiibS_S_S_$__internal_accurate_pow,@function
        .size           $_Z11el_velocityPfS_S_S_S_S_S_S_S_S_S_S_S_S_S_S_S_S_S_S_S_S_S_S_S_iifffiibS_S_S_$__internal_accurate_pow,(.L_x_55 - $_Z11el_velocityPfS_S_S_S_S_S_S_S_S_S_S_S_S_S_S_S_S_S_S_S_S_S_S_S_iifffiibS_S_S_$__internal_accurate_pow)
$_Z11el_velocityPfS_S_S_S_S_S_S_S_S_S_S_S_S_S_S_S_S_S_S_S_S_S_S_S_iifffiibS_S_S_$__internal_accurate_pow:
[----:B------:R-:W-:Y:S01]  /*26c0*/  ISETP.GT.U32.AND P0, PT, R21, 0xfffff, PT ;  /* 0x000fffff1500780c */ /* 0x000fe20003f04070 */
[----:B------:R-:W-:Y:S01]  /*26d0*/  HFMA2 R15, -RZ, RZ, 1.703125, -23840 ;  /* 0x3ed0f5d2ff0f7431 */ /* 0x000fe200000001ff */
[----:B------:R-:W-:Y:S01]  /*26e0*/  MOV R10, R21 ;  /* 0x00000015000a7202 */ /* 0x000fe20000000f00 */
[----:B------:R-:W-:Y:S01]  /*26f0*/  UMOV UR6, 0x7d2cafe2 ;  /* 0x7d2cafe200067882 */ /* 0x000fe20000000000 */
[----:B------:R-:W-:Y:S01]  /*2700*/  MOV R12, R20 ;  /* 0x00000014000c7202 */ /* 0x000fe20000000f00 */
[----:B------:R-:W-:Y:S01]  /*2710*/  UMOV UR7, 0x3eb0f5ff ;  /* 0x3eb0f5ff00077882 */ /* 0x000fe20000000000 */
[----:B------:R-:W-:Y:S01]  /*2720*/  MOV R14, 0x41ad3b5a ;  /* 0x41ad3b5a000e7802 */ /* 0x000fe20000000f00 */
[----:B------:R-:W-:Y:S01]  /*2730*/  UMOV UR10, 0x3b39803f ;  /* 0x3b39803f000a7882 */ /* 0x000fe20000000000 */
[----:B------:R-:W-:Y:S01]  /*2740*/  SHF.R.U32.HI R26, RZ, 0x14, R21 ;  /* 0x00000014ff1a7819 */ /* 0x000fe20000011615 */
[----:B------:R-:W-:-:S04]  /*2750*/  UMOV UR11, 0x3c7abc9e ;  /* 0x3c7abc9e000b7882 */ /* 0x000fc80000000000 */
[----:B------:R-:W-:-:S10]  /*2760*/  @!P0 DMUL R22, R20, 1.80143985094819840000e+16 ;  /* 0x4350000014168828 */ /* 0x000fd40000000000 */
[----:B------:R-:W-:Y:S02]  /*2770*/  @!P0 MOV R10, R23 ;  /* 0x00000017000a8202 */ /* 0x000fe40000000f00 */
[----:B------:R-:W-:Y:S02]  /*2780*/  @!P0 MOV R12, R22 ;  /* 0x00000016000c8202 */ /* 0x000fe40000000f00 */
[----:B------:R-:W-:Y:S02]  /*2790*/  LOP3.LUT R10, R10, 0x800fffff, RZ, 0xc0, !PT ;  /* 0x800fffff0a0a7812 */ /* 0x000fe400078ec0ff */
[----:B------:R-:W-:Y:S02]  /*27a0*/  @!P0 LEA.HI R26, R23, 0xffffffca, RZ, 0xc ;  /* 0xffffffca171a8811 */ /* 0x000fe400078f60ff */
[----:B------:R-:W-:Y:S02]  /*27b0*/  LOP3.LUT R13, R10, 0x3ff00000, RZ, 0xfc, !PT ;  /* 0x3ff000000a0d7812 */ /* 0x000fe400078efcff */
[----:B------:R-:W-:-:S02]  /*27c0*/  MOV R10, RZ ;  /* 0x000000ff000a7202 */ /* 0x000fc40000000f00 */
[----:B------:R-:W-:-:S13]  /*27d0*/  ISETP.GE.U32.AND P1, PT, R13, 0x3ff6a09f, PT ;  /* 0x3ff6a09f0d00780c */ /* 0x000fda0003f26070 */
[----:B------:R-:W-:-:S04]  /*27e0*/  @P1 IADD3 R11, PT, PT, R13, -0x100000, RZ ;  /* 0xfff000000d0b1810 */ /* 0x000fc80007ffe0ff */
[----:B------:R-:W-:-:S06]  /*27f0*/  @P1 MOV R13, R11 ;  /* 0x0000000b000d1202 */ /* 0x000fcc0000000f00 */
[C---:B------:R-:W-:Y:S02]  /*2800*/  DADD R18, R12.reuse, 1 ;  /* 0x3ff000000c127429 */ /* 0x040fe40000000000 */
[----:B------:R-:W-:-:S04]  /*2810*/  DADD R12, R12, -1 ;  /* 0xbff000000c0c7429 */ /* 0x000fc80000000000 */
[----:B------:R-:W0:Y:S02]  /*2820*/  MUFU.RCP64H R11, R19 ;  /* 0x00000013000b7308 */ /* 0x000e240000001800 */
[----:B0-----:R-:W-:-:S08]  /*2830*/  DFMA R16, -R18, R10, 1 ;  /* 0x3ff000001210742b */ /* 0x001fd0000000010a */
[----:B------:R-:W-:-:S08]  /*2840*/  DFMA R16, R16, R16, R16 ;  /* 0x000000101010722b */ /* 0x000fd00000000010 */
[----:B------:R-:W-:-:S08]  /*2850*/  DFMA R16, R10, R16, R10 ;  /* 0x000000100a10722b */ /* 0x000fd0000000000a */
[----:B------:R-:W-:-:S08]  /*2860*/  DMUL R10, R12, R16 ;  /* 0x000000100c0a7228 */ /* 0x000fd00000000000 */
[----:B------:R-:W-:-:S08]  /*2870*/  DFMA R10, R12, R16, R10 ;  /* 0x000000100c0a722b */ /* 0x000fd0000000000a */
[----:B------:R-:W-:-:S08]  /*2880*/  DMUL R28, R10, R10 ;  /* 0x0000000a0a1c7228 */ /* 0x000fd00000000000 */
[----:B------:R-:W-:Y:S01]  /*2890*/  DFMA R14, R28, UR6, R14 ;  /* 0x000000061c0e7c2b */ /* 0x000fe2000800000e */
[----:B------:R-:W-:Y:S01]  /*28a0*/  UMOV UR6, 0x75488a3f ;  /* 0x75488a3f00067882 */ /* 0x000fe20000000000 */
[----:B------:R-:W-:-:S06]  /*28b0*/  UMOV UR7, 0x3ef3b20a ;  /* 0x3ef3b20a00077882 */ /* 0x000fcc0000000000 */
[----:B------:R-:W-:Y:S01]  /*28c0*/  DFMA R24, R28, R14, UR6 ;  /* 0x000000061c187e2b */ /* 0x000fe2000800000e */
[----:B------:R-:W-:Y:S01]  /*28d0*/  UMOV UR6, 0xe4faecd5 ;  /* 0xe4faecd500067882 */ /* 0x000fe20000000000 */
[----:B------:R-:W-:Y:S01]  /*28e0*/  UMOV UR7, 0x3f1745cd ;  /* 0x3f1745cd00077882 */ /* 0x000fe20000000000 */
[----:B------:R-:W-:-:S05]  /*28f0*/  DADD R14, R12, -R10 ;  /* 0x000000000c0e7229 */ /* 0x000fca000000080a */
[----:B------:R-:W-:Y:S01]  /*2900*/  DFMA R24, R28, R24, UR6 ;  /* 0x000000061c187e2b */ /* 0x000fe20008000018 */
[----:B------:R-:W-:Y:S01]  /*2910*/  UMOV UR6, 0x258a578b ;  /* 0x258a578b00067882 */ /* 0x000fe20000000000 */
[----:B------:R-:W-:Y:S01]  /*2920*/  UMOV UR7, 0x3f3c71c7 ;  /* 0x3f3c71c700077882 */ /* 0x000fe20000000000 */
[----:B------:R-:W-:-:S05]  /*2930*/  DADD R14, R14, R14 ;  /* 0x000000000e0e7229 */ /* 0x000fca000000000e */
[----:B------:R-:W-:Y:S01]  /*2940*/  DFMA R24, R28, R24, UR6 ;  /* 0x000000061c187e2b */ /* 0x000fe20008000018 */
[----:B------:R-:W-:Y:S01]  /*2950*/  UMOV UR6, 0x9242b910 ;  /* 0x9242b91000067882 */ /* 0x000fe20000000000 */
[----:B------:R-:W-:Y:S01]  /*2960*/  UMOV UR7, 0x3f624924 ;  /* 0x3f62492400077882 */ /* 0x000fe20000000000 */
[----:B------:R-:W-:-:S05]  /*2970*/  DFMA R14, R12, -R10, R14 ;  /* 0x8000000a0c0e722b */ /* 0x000fca000000000e */
[----:B------:R-:W-:Y:S01]  /*2980*/  DFMA R24, R28, R24, UR6 ;  /* 0x000000061c187e2b */ /* 0x000fe20008000018 */
[----:B------:R-:W-:Y:S01]  /*2990*/  UMOV UR6, 0x99999dfb ;  /* 0x99999dfb00067882 */ /* 0x000fe20000000000 */
[----:B------:R-:W-:Y:S01]  /*29a0*/  UMOV UR7, 0x3f899999 ;  /* 0x3f89999900077882 */ /* 0x000fe20000000000 */
[----:B------:R-:W-:Y:S02]  /*29b0*/  DMUL R14, R16, R14 ;  /* 0x0000000e100e7228 */ /* 0x000fe40000000000 */
[----:B------:R-:W-:-:S03]  /*29c0*/  DMUL R16, R10, R10 ;  /* 0x0000000a0a107228 */ /* 0x000fc60000000000 */
[----:B------:R-:W-:Y:S01]  /*29d0*/  DFMA R24, R28, R24, UR6 ;  /* 0x000000061c187e2b */ /* 0x000fe20008000018 */
[----:B------:R-:W-:Y:S01]  /*29e0*/  UMOV UR6, 0x55555555 ;  /* 0x5555555500067882 */ /* 0x000fe20000000000 */
[----:B------:R-:W-:-:S03]  /*29f0*/  UMOV UR7, 0x3fb55555 ;  /* 0x3fb5555500077882 */ /* 0x000fc60000000000 */
[----:B------:R-:W-:Y:S01]  /*2a00*/  DFMA R20, R10, R10, -R16 ;  /* 0x0000000a0a14722b */ /* 0x000fe20000000810 */
[----:B------:R-:W-:Y:S02]  /*2a10*/  IADD3 R23, PT, PT, R15, 0x100000, RZ ;  /* 0x001000000f177810 */ /* 0x000fe40007ffe0ff */
[----:B------:R-:W-:Y:S01]  /*2a20*/  DFMA R12, R28, R24, UR6 ;  /* 0x000000061c0c7e2b */ /* 0x000fe20008000018 */
[----:B------:R-:W-:-:S06]  /*2a30*/  MOV R22, R14 ;  /* 0x0000000e00167202 */ /* 0x000fcc0000000f00 */
[----:B------:R-:W-:Y:S02]  /*2a40*/  DFMA R20, R10, R22, R20 ;  /* 0x000000160a14722b */ /* 0x000fe40000000014 */
[----:B------:R-:W-:Y:S01]  /*2a50*/  DADD R18, -R12, UR6 ;  /* 0x000000060c127e29 */ /* 0x000fe20008000100 */
[----:B------:R-:W-:Y:S01]  /*2a60*/  UMOV UR6, 0xb9e7b0 ;  /* 0x00b9e7b000067882 */ /* 0x000fe20000000000 */
[----:B------:R-:W-:-:S06]  /*2a70*/  UMOV UR7, 0x3c46a4cb ;  /* 0x3c46a4cb00077882 */ /* 0x000fcc0000000000 */
[----:B------:R-:W-:Y:S02]  /*2a80*/  DFMA R18, R28, R24, R18 ;  /* 0x000000181c12722b */ /* 0x000fe40000000012 */
[----:B------:R-:W-:-:S06]  /*2a90*/  DMUL R24, R10, R16 ;  /* 0x000000100a187228 */ /* 0x000fcc0000000000 */
[----:B------:R-:W-:Y:S01]  /*2aa0*/  DADD R22, R18, -UR6 ;  /* 0x8000000612167e29 */ /* 0x000fe20008000000 */
[----:B------:R-:W-:Y:S01]  /*2ab0*/  UMOV UR6, 0x80000000 ;  /* 0x8000000000067882 */ /* 0x000fe20000000000 */
[----:B------:R-:W-:Y:S01]  /*2ac0*/  DFMA R18, R10, R16, -R24 ;  /* 0x000000100a12722b */ /* 0x000fe20000000818 */
[----:B------:R-:W-:-:S07]  /*2ad0*/  UMOV UR7, 0x43300000 ;  /* 0x4330000000077882 */ /* 0x000fce0000000000 */
[----:B------:R-:W-:Y:S02]  /*2ae0*/  DFMA R18, R14, R16, R18 ;  /* 0x000000100e12722b */ /* 0x000fe40000000012 */
[----:B------:R-:W-:-:S06]  /*2af0*/  DADD R16, R12, R22 ;  /* 0x000000000c107229 */ /* 0x000fcc0000000016 */
[----:B------:R-:W-:Y:S02]  /*2b00*/  DFMA R18, R10, R20, R18 ;  /* 0x000000140a12722b */ /* 0x000fe40000000012 */
[----:B------:R-:W-:Y:S02]  /*2b10*/  DADD R20, R12, -R16 ;  /* 0x000000000c147229 */ /* 0x000fe40000000810 */
[----:B------:R-:W-:-:S06]  /*2b20*/  DMUL R12, R16, R24 ;  /* 0x00000018100c7228 */ /* 0x000fcc0000000000 */
[----:B------:R-:W-:Y:S02]  /*2b30*/  DADD R22, R22, R20 ;  /* 0x0000000016167229 */ /* 0x000fe40000000014 */
[----:B------:R-:W-:-:S08]  /*2b40*/  DFMA R20, R16, R24, -R12 ;  /* 0x000000181014722b */ /* 0x000fd0000000080c */
[----:B------:R-:W-:-:S08]  /*2b50*/  DFMA R18, R16, R18, R20 ;  /* 0x000000121012722b */ /* 0x000fd00000000014 */
[----:B------:R-:W-:-:S08]  /*2b60*/  DFMA R22, R22, R24, R18 ;  /* 0x000000181616722b */ /* 0x000fd00000000012 */
[----:B------:R-:W-:-:S08]  /*2b70*/  DADD R18, R12, R22 ;  /* 0x000000000c127229 */ /* 0x000fd00000000016 */
[--C-:B------:R-:W-:Y:S02]  /*2b80*/  DADD R16, R10, R18.reuse ;  /* 0x000000000a107229 */ /* 0x100fe40000000012 */
[----:B------:R-:W-:-:S06]  /*2b90*/  DADD R12, R12, -R18 ;  /* 0x000000000c0c7229 */ /* 0x000fcc0000000812 */
[----:B------:R-:W-:Y:S02]  /*2ba0*/  DADD R10, R10, -R16 ;  /* 0x000000000a0a7229 */ /* 0x000fe40000000810 */
[----:B------:R-:W-:-:S06]  /*2bb0*/  DADD R12, R22, R12 ;  /* 0x00000000160c7229 */ /* 0x000fcc000000000c */
[----:B------:R-:W-:-:S08]  /*2bc0*/  DADD R10, R18, R10 ;  /* 0x00000000120a7229 */ /* 0x000fd0000000000a */
[----:B------:R-:W-:Y:S01]  /*2bd0*/  DADD R10, R12, R10 ;  /* 0x000000000c0a7229 */ /* 0x000fe2000000000a */
[C---:B------:R-:W-:Y:S01]  /*2be0*/  IADD3 R12, PT, PT, R26.reuse, -0x3ff, RZ ;  /* 0xfffffc011a0c7810 */ /* 0x040fe20007ffe0ff */
[----:B------:R-:W-:Y:S02]  /*2bf0*/  @P1 VIADD R12, R26, 0xfffffc02 ;  /* 0xfffffc021a0c1836 */ /* 0x000fe40000000000 */
[----:B------:R-:W-:-:S04]  /*2c00*/  HFMA2 R13, -RZ, RZ, 3.59375, 0 ;  /* 0x43300000ff0d7431 */ /* 0x000fc800000001ff */
[----:B------:R-:W-:Y:S01]  /*2c10*/  DADD R18, R14, R10 ;  /* 0x000000000e127229 */ /* 0x000fe2000000000a */
[----:B------:R-:W-:-:S06]  /*2c20*/  LOP3.LUT R12, R12, 0x80000000, RZ, 0x3c, !PT ;  /* 0x800000000c0c7812 */ /* 0x000fcc00078e3cff */
[----:B------:R-:W-:Y:S01]  /*2c30*/  DADD R12, R12, -UR6 ;  /* 0x800000060c0c7e29 */ /* 0x000fe20008000000 */
[----:B------:R-:W-:Y:S01]  /*2c40*/  UMOV UR6, 0xfefa39ef ;  /* 0xfefa39ef00067882 */ /* 0x000fe20000000000 */
[----:B------:R-:W-:Y:S01]  /*2c50*/  DADD R14, R16, R18 ;  /* 0x00000000100e7229 */ /* 0x000fe20000000012 */
[----:B------:R-:W-:-:S07]  /*2c60*/  UMOV UR7, 0x3fe62e42 ;  /* 0x3fe62e4200077882 */ /* 0x000fce0000000000 */
[--C-:B------:R-:W-:Y:S02]  /*2c70*/  DFMA R10, R12, UR6, R14.reuse ;  /* 0x000000060c0a7c2b */ /* 0x100fe4000800000e */
[----:B------:R-:W-:-:S06]  /*2c80*/  DADD R20, R16, -R14 ;  /* 0x0000000010147229 */ /* 0x000fcc000000080e */
[----:B------:R-:W-:Y:S02]  /*2c90*/  DFMA R16, R12, -UR6, R10 ;  /* 0x800000060c107c2b */ /* 0x000fe4000800000a */
[----:B------:R-:W-:-:S06]  /*2ca0*/  DADD R20, R18, R20 ;  /* 0x0000000012147229 */ /* 0x000fcc0000000014 */
[----:B------:R-:W-:-:S08]  /*2cb0*/  DADD R16, -R14, R16 ;  /* 0x000000000e107229 */ /* 0x000fd00000000110 */
[----:B------:R-:W-:-:S08]  /*2cc0*/  DADD R14, R20, -R16 ;  /* 0x00000000140e7229 */ /* 0x000fd00000000810 */
[----:B------:R-:W-:-:S08]  /*2cd0*/  DFMA R14, R12, UR10, R14 ;  /* 0x0000000a0c0e7c2b */ /* 0x000fd0000800000e */
[----:B------:R-:W-:-:S08]  /*2ce0*/  DADD R12, R10, R14 ;  /* 0x000000000a0c7229 */ /* 0x000fd0000000000e */
[----:B------:R-:W-:Y:S02]  /*2cf0*/  DADD R10, R10, -R12 ;  /* 0x000000000a0a7229 */ /* 0x000fe4000000080c */
[----:B------:R-:W-:-:S06]  /*2d00*/  DMUL R20, R12, 2 ;  /* 0x400000000c147828 */ /* 0x000fcc0000000000 */
[----:B------:R-:W-:Y:S02]  /*2d10*/  DADD R10, R14, R10 ;  /* 0x000000000e0a7229 */ /* 0x000fe4000000000a */
[----:B------:R-:W-:Y:S01]  /*2d20*/  DFMA R18, R12, 2, -R20 ;  /* 0x400000000c12782b */ /* 0x000fe20000000814 */
[----:B------:R-:W-:Y:S01]  /*2d30*/  HFMA2 R13, -RZ, RZ, 1.9912109375, 0.00128841400146484375 ;  /* 0x3ff71547ff0d7431 */ /* 0x000fe200000001ff */
[----:B------:R-:W-:-:S06]  /*2d40*/  MOV R12, 0x652b82fe ;  /* 0x652b82fe000c7802 */ /* 0x000fcc0000000f00 */
[----:B------:R-:W-:-:S08]  /*2d50*/  DFMA R18, R10, 2, R18 ;  /* 0x400000000a12782b */ /* 0x000fd00000000012 */
[----:B------:R-:W-:-:S08]  /*2d60*/  DADD R10, R20, R18 ;  /* 0x00000000140a7229 */ /* 0x000fd00000000012 */
[----:B------:R-:W-:Y:S02]  /*2d70*/  DFMA R12, R10, R12, 6.75539944105574400000e+15 ;  /* 0x433800000a0c742b */ /* 0x000fe4000000000c */
[----:B------:R-:W-:Y:S01]  /*2d80*/  FSETP.GEU.AND P0, PT, |R11|, 4.1917929649353027344, PT ;  /* 0x4086232b0b00780b */ /* 0x000fe20003f0e200 */
[----:B------:R-:W-:-:S05]  /*2d90*/  DADD R20, R20, -R10 ;  /* 0x0000000014147229 */ /* 0x000fca000000080a */
[----:B------:R-:W-:-:S03]  /*2da0*/  DADD R14, R12, -6.75539944105574400000e+15 ;  /* 0xc33800000c0e7429 */ /* 0x000fc60000000000 */
[----:B------:R-:W-:-:S05]  /*2db0*/  DADD R18, R18, R20 ;  /* 0x0000000012127229 */ /* 0x000fca0000000014 */
[----:B------:R-:W-:Y:S01]  /*2dc0*/  DFMA R16, R14, -UR6, R10 ;  /* 0x800000060e107c2b */ /* 0x000fe2000800000a */
[----:B------:R-:W-:Y:S01]  /*2dd0*/  UMOV UR6, 0x3b39803f ;  /* 0x3b39803f00067882 */ /* 0x000fe20000000000 */
[----:B------:R-:W-:-:S06]  /*2de0*/  UMOV UR7, 0x3c7abc9e ;  /* 0x3c7abc9e00077882 */ /* 0x000fcc0000000000 */
[----:B------:R-:W-:Y:S01]  /*2df0*/  DFMA R16, R14, -UR6, R16 ;  /* 0x800000060e107c2b */ /* 0x000fe20008000010 */
[----:B------:R-:W-:Y:S01]  /*2e00*/  UMOV UR6, 0x69ce2bdf ;  /* 0x69ce2bdf00067882 */ /* 0x000fe20000000000 */
[----:B------:R-:W-:Y:S01]  /*2e10*/  HFMA2 R15, -RZ, RZ, 1.642578125, -0.00021207332611083984375 ;  /* 0x3e928af3ff0f7431 */ /* 0x000fe200000001ff */
[----:B------:R-:W-:Y:S01]  /*2e20*/  MOV R14, 0xfca213ea ;  /* 0xfca213ea000e7802 */ /* 0x000fe20000000f00 */
[----:B------:R-:W-:-:S05]  /*2e30*/  UMOV UR7, 0x3e5ade15 ;  /* 0x3e5ade1500077882 */ /* 0x000fca0000000000 */
[----:B------:R-:W-:Y:S01]  /*2e40*/  DFMA R14, R16, UR6, R14 ;  /* 0x00000006100e7c2b */ /* 0x000fe2000800000e */
[----:B------:R-:W-:Y:S01]  /*2e50*/  UMOV UR6, 0x62401315 ;  /* 0x6240131500067882 */ /* 0x000fe20000000000 */
[----:B------:R-:W-:-:S06]  /*2e60*/  UMOV UR7, 0x3ec71dee ;  /* 0x3ec71dee00077882 */ /* 0x000fcc0000000000 */
[----:B------:R-:W-:Y:S01]  /*2e70*/  DFMA R14, R16, R14, UR6 ;  /* 0x00000006100e7e2b */ /* 0x000fe2000800000e */
        /* <DEDUP_REMOVED lines=20> */
[----:B------:R-:W-:-:S08]  /*2fc0*/  DFMA R14, R16, R14, UR6 ;  /* 0x00000006100e7e2b */ /* 0x000fd0000800000e */
[----:B------:R-:W-:-:S08]  /*2fd0*/  DFMA R14, R16, R14, 1 ;  /* 0x3ff00000100e742b */ /* 0x000fd0000000000e */
[----:B------:R-:W-:-:S10]  /*2fe0*/  DFMA R14, R16, R14, 1 ;  /* 0x3ff00000100e742b */ /* 0x000fd4000000000e */
[----:B------:R-:W-:Y:S02]  /*2ff0*/  LEA R17, R12, R15, 0x14 ;  /* 0x0000000f0c117211 */ /* 0x000fe400078ea0ff */
[----:B------:R-:W-:Y:S01]  /*3000*/  MOV R16, R14 ;  /* 0x0000000e00107202 */ /* 0x000fe20000000f00 */
[----:B------:R-:W-:Y:S06]  /*3010*/  @!P0 BRA `(.L_x_52) ;  /* 0x0000000000308947 */ /* 0x000fec0003800000 */
[----:B------:R-:W-:Y:S01]  /*3020*/  FSETP.GEU.AND P1, PT, |R11|, 4.2275390625, PT ;  /* 0x408748000b00780b */ /* 0x000fe20003f2e200 */
[C---:B------:R-:W-:Y:S02]  /*3030*/  DADD R16, R10.reuse, +INF ;  /* 0x7ff000000a107429 */ /* 0x040fe40000000000 */
[----:B------:R-:W-:-:S08]  /*3040*/  DSETP.GEU.AND P0, PT, R10, RZ, PT ;  /* 0x000000ff0a00722a */ /* 0x000fd00003f0e000 */
[----:B------:R-:W-:Y:S02]  /*3050*/  FSEL R16, R16, RZ, P0 ;  /* 0x000000ff10107208 */ /* 0x000fe40000000000 */
[----:B------:R-:W-:Y:S02]  /*3060*/  @!P1 LEA.HI R13, R12, R12, RZ, 0x1 ;  /* 0x0000000c0c0d9211 */ /* 0x000fe400078f08ff */
[----:B------:R-:W-:Y:S02]  /*3070*/  FSEL R17, R17, RZ, P0 ;  /* 0x000000ff11117208 */ /* 0x000fe40000000000 */
[----:B------:R-:W-:-:S04]  /*3080*/  @!P1 SHF.R.S32.HI R13, RZ, 0x1, R13 ;  /* 0x00000001ff0d9819 */ /* 0x000fc8000001140d */
[----:B------:R-:W-:Y:S02]  /*3090*/  @!P1 IADD3 R10, PT, PT, R12, -R13, RZ ;  /* 0x8000000d0c0a9210 */ /* 0x000fe40007ffe0ff */
[----:B------:R-:W-:Y:S02]  /*30a0*/  @!P1 LEA R15, R13, R15, 0x14 ;  /* 0x0000000f0d0f9211 */ /* 0x000fe400078ea0ff */
[----:B------:R-:W-:Y:S02]  /*30b0*/  @!P1 LEA R11, R10, 0x3ff00000, 0x14 ;  /* 0x3ff000000a0b9811 */ /* 0x000fe400078ea0ff */
[----:B------:R-:W-:-:S06]  /*30c0*/  @!P1 MOV R10, RZ ;  /* 0x000000ff000a9202 */ /* 0x000fcc0000000f00 */
[----:B------:R-:W-:-:S11]  /*30d0*/  @!P1 DMUL R16, R14, R10 ;  /* 0x0000000a0e109228 */ /* 0x000fd60000000000 */
.L_x_52:
[----:B------:R-:W-:Y:S01]  /*30e0*/  DFMA R18, R18, R16, R16 ;  /* 0x000000101212722b */ /* 0x000fe20000000010 */
[----:B------:R-:W-:Y:S01]  /*30f0*/  MOV R10, R0 ;  /* 0x00000000000a7202 */ /* 0x000fe20000000f00 */
[----:B------:R-:W-:Y:S01]  /*3100*/  DSETP.NEU.AND P0, PT, |R16|, +INF , PT ;  /* 0x7ff000001000742a */ /* 0x000fe20003f0d200 */
[----:B------:R-:W-:-:S07]  /*3110*/  MOV R11, 0x0 ;  /* 0x00000000000b7802 */ /* 0x000fce0000000f00 */
[----:B------:R-:W-:Y:S02]  /*3120*/  FSEL R12, R16, R18, !P0 ;  /* 0x00000012100c7208 */ /* 0x000fe40004000000 */
[----:B------:R-:W-:Y:S01]  /*3130*/  FSEL R13, R17, R19, !P0 ;  /* 0x00000013110d7208 */ /* 0x000fe20004000000 */
[----:B------:R-:W-:Y:S06]  /*3140*/  RET.REL.NODEC R10 `(_Z11el_velocityPfS_S_S_S_S_S_S_S_S_S_S_S_S_S_S_S_S_S_S_S_S_S_S_S_iifffiibS_S_S_) ;  /* 0xffffffcc0aac7950 */ /* 0x000fec0003c3ffff */
.L_x_53:
[----:B------:R-:W-:-:S00]  /*3150*/  BRA `(.L_x_53) ;  /* 0xfffffffc00fc7947 */ /* 0x000fc0000383ffff */
[----:B------:R-:W-:-:S00]  /*3160*/  NOP ;  /* 0x0000000000007918 */ /* 0x000fc00000000000 */
        /* <DEDUP_REMOVED lines=9> */
.L_x_55:


//--------------------- .nv.shared.reserved.0     --------------------------
	.section	.nv.shared.reserved.0,"aw",@nobits
	.weak		__nv_reservedSMEM_offset_0_alias
	.size		__nv_reservedSMEM_offset_0_alias, 0, 64
	.other		__nv_reservedSMEM_offset_0_alias,@"STO_CUDA_RESERVED_SHARED STV_DEFAULT"
__nv_reservedSMEM_offset_0_alias:
	.zero		0
	.zero		64


//--------------------- .nv.constant0._Z11el_velocityPfS_S_S_S_S_S_S_S_S_S_S_S_S_S_S_S_S_S_S_S_S_S_S_S_iifffiibS_S_S_ --------------------------
	.section	.nv.constant0._Z11el_velocityPfS_S_S_S_S_S_S_S_S_S_S_S_S_S_S_S_S_S_S_S_S_S_S_S_iifffiibS_S_S_,"a",@progbits
	.sectionflags	@""
	.align	4
.nv.constant0._Z11el_velocityPfS_S_S_S_S_S_S_S_S_S_S_S_S_S_S_S_S_S_S_S_S_S_S_S_iifffiibS_S_S_:
	.zero		1152


//--------------------- SYMBOLS --------------------------

	.type		.nv.reservedSmem.offset0,@object
	.size		.nv.reservedSmem.offset0,0x4
